//
// Generated by NVIDIA NVVM Compiler
//
// Compiler Build ID: CL-36424714
// Cuda compilation tools, release 13.0, V13.0.88
// Based on NVVM 20.0.0
//

.version 9.0
.target sm_100
.address_size 64

	// .globl	_Z10pw_de_tanhPfS_i
.func  (.param .b64 func_retval0) __internal_accurate_pow
(
	.param .b64 __internal_accurate_pow_param_0
)
;

.visible .entry _Z10pw_de_tanhPfS_i(
	.param .u64 .ptr .align 1 _Z10pw_de_tanhPfS_i_param_0,
	.param .u64 .ptr .align 1 _Z10pw_de_tanhPfS_i_param_1,
	.param .u32 _Z10pw_de_tanhPfS_i_param_2
)
{
	.reg .pred 	%p<15>;
	.reg .b32 	%r<24>;
	.reg .b32 	%f<4>;
	.reg .b64 	%rd<9>;
	.reg .b64 	%fd<20>;

	ld.param.u64 	%rd1, [_Z10pw_de_tanhPfS_i_param_0];
	ld.param.u64 	%rd2, [_Z10pw_de_tanhPfS_i_param_1];
	ld.param.u32 	%r5, [_Z10pw_de_tanhPfS_i_param_2];
	mov.u32 	%r6, %ctaid.x;
	mov.u32 	%r7, %ntid.x;
	mov.u32 	%r8, %tid.x;
	mad.lo.s32 	%r1, %r6, %r7, %r8;
	setp.ge.s32 	%p1, %r1, %r5;
	@%p1 bra 	$L__BB0_9;
	cvta.to.global.u64 	%rd3, %rd2;
	mul.wide.s32 	%rd4, %r1, 4;
	add.s64 	%rd5, %rd3, %rd4;
	ld.global.f32 	%f1, [%rd5];
	cvt.f64.f32 	%fd1, %f1;
	{
	.reg .b32 %temp; 
	mov.b64 	{%temp, %r2}, %fd1;
	}
	mov.f64 	%fd9, 0d4000000000000000;
	{
	.reg .b32 %temp; 
	mov.b64 	{%temp, %r9}, %fd9;
	}
	and.b32  	%r4, %r9, 2146435072;
	setp.eq.s32 	%p2, %r4, 1062207488;
	abs.f64 	%fd2, %fd1;
	{ // callseq 0, 0
	.param .b64 param0;
	st.param.f64 	[param0], %fd2;
	.param .b64 retval0;
	call.uni (retval0), 
	__internal_accurate_pow, 
	(
	param0
	);
	ld.param.f64 	%fd10, [retval0];
	} // callseq 0
	setp.lt.s32 	%p3, %r2, 0;
	neg.f64 	%fd12, %fd10;
	selp.f64 	%fd13, %fd12, %fd10, %p2;
	selp.f64 	%fd19, %fd13, %fd10, %p3;
	setp.neu.f32 	%p4, %f1, 0f00000000;
	@%p4 bra 	$L__BB0_3;
	setp.eq.s32 	%p5, %r4, 1062207488;
	selp.b32 	%r10, %r2, 0, %p5;
	setp.lt.s32 	%p6, %r9, 0;
	or.b32  	%r11, %r10, 2146435072;
	selp.b32 	%r12, %r11, %r10, %p6;
	mov.b32 	%r13, 0;
	mov.b64 	%fd19, {%r13, %r12};
$L__BB0_3:
	add.f64 	%fd14, %fd1, 0d4000000000000000;
	{
	.reg .b32 %temp; 
	mov.b64 	{%temp, %r14}, %fd14;
	}
	and.b32  	%r15, %r14, 2146435072;
	setp.ne.s32 	%p7, %r15, 2146435072;
	@%p7 bra 	$L__BB0_8;
	setp.num.f32 	%p8, %f1, %f1;
	@%p8 bra 	$L__BB0_6;
	mov.f64 	%fd15, 0d4000000000000000;
	add.rn.f64 	%fd19, %fd1, %fd15;
	bra.uni 	$L__BB0_8;
$L__BB0_6:
	setp.neu.f64 	%p9, %fd2, 0d7FF0000000000000;
	@%p9 bra 	$L__BB0_8;
	setp.lt.s32 	%p10, %r2, 0;
	setp.eq.s32 	%p11, %r4, 1062207488;
	setp.lt.s32 	%p12, %r9, 0;
	selp.b32 	%r17, 0, 2146435072, %p12;
	and.b32  	%r18, %r9, 2147483647;
	setp.ne.s32 	%p13, %r18, 1071644672;
	or.b32  	%r19, %r17, -2147483648;
	selp.b32 	%r20, %r19, %r17, %p13;
	selp.b32 	%r21, %r20, %r17, %p11;
	selp.b32 	%r22, %r21, %r17, %p10;
	mov.b32 	%r23, 0;
	mov.b64 	%fd19, {%r23, %r22};
$L__BB0_8:
	setp.eq.f32 	%p14, %f1, 0f3F800000;
	mov.f64 	%fd16, 0d3FF0000000000000;
	sub.f64 	%fd17, %fd16, %fd19;
	cvt.rn.f32.f64 	%f2, %fd17;
	selp.f32 	%f3, 0f00000000, %f2, %p14;
	cvta.to.global.u64 	%rd6, %rd1;
	add.s64 	%rd8, %rd6, %rd4;
	st.global.f32 	[%rd8], %f3;
$L__BB0_9:
	ret;

}
	// .globl	_Z13pw_de_sigmoidPfS_i
.visible .entry _Z13pw_de_sigmoidPfS_i(
	.param .u64 .ptr .align 1 _Z13pw_de_sigmoidPfS_i_param_0,
	.param .u64 .ptr .align 1 _Z13pw_de_sigmoidPfS_i_param_1,
	.param .u32 _Z13pw_de_sigmoidPfS_i_param_2
)
{
	.reg .pred 	%p<2>;
	.reg .b32 	%r<6>;
	.reg .b32 	%f<5>;
	.reg .b64 	%rd<8>;

	ld.param.u64 	%rd1, [_Z13pw_de_sigmoidPfS_i_param_0];
	ld.param.u64 	%rd2, [_Z13pw_de_sigmoidPfS_i_param_1];
	ld.param.u32 	%r2, [_Z13pw_de_sigmoidPfS_i_param_2];
	mov.u32 	%r3, %ctaid.x;
	mov.u32 	%r4, %ntid.x;
	mov.u32 	%r5, %tid.x;
	mad.lo.s32 	%r1, %r3, %r4, %r5;
	setp.ge.s32 	%p1, %r1, %r2;
	@%p1 bra 	$L__BB1_2;
	cvta.to.global.u64 	%rd3, %rd2;
	cvta.to.global.u64 	%rd4, %rd1;
	mul.wide.s32 	%rd5, %r1, 4;
	add.s64 	%rd6, %rd3, %rd5;
	ld.global.f32 	%f1, [%rd6];
	mov.f32 	%f2, 0f3F800000;
	sub.f32 	%f3, %f2, %f1;
	mul.f32 	%f4, %f1, %f3;
	add.s64 	%rd7, %rd4, %rd5;
	st.global.f32 	[%rd7], %f4;
$L__BB1_2:
	ret;

}
	// .globl	_Z10pw_biasAddPfS_ii
.visible .entry _Z10pw_biasAddPfS_ii(
	.param .u64 .ptr .align 1 _Z10pw_biasAddPfS_ii_param_0,
	.param .u64 .ptr .align 1 _Z10pw_biasAddPfS_ii_param_1,
	.param .u32 _Z10pw_biasAddPfS_ii_param_2,
	.param .u32 _Z10pw_biasAddPfS_ii_param_3
)
{
	.reg .pred 	%p<2>;
	.reg .b32 	%r<8>;
	.reg .b32 	%f<4>;
	.reg .b64 	%rd<9>;

	ld.param.u64 	%rd1, [_Z10pw_biasAddPfS_ii_param_0];
	ld.param.u64 	%rd2, [_Z10pw_biasAddPfS_ii_param_1];
	ld.param.u32 	%r3, [_Z10pw_biasAddPfS_ii_param_2];
	ld.param.u32 	%r2, [_Z10pw_biasAddPfS_ii_param_3];
	mov.u32 	%r4, %ctaid.x;
	mov.u32 	%r5, %ntid.x;
	mov.u32 	%r6, %tid.x;
	mad.lo.s32 	%r1, %r4, %r5, %r6;
	setp.ge.s32 	%p1, %r1, %r3;
	@%p1 bra 	$L__BB2_2;
	cvta.to.global.u64 	%rd3, %rd2;
	cvta.to.global.u64 	%rd4, %rd1;
	rem.s32 	%r7, %r1, %r2;
	mul.wide.s32 	%rd5, %r7, 4;
	add.s64 	%rd6, %rd3, %rd5;
	ld.global.f32 	%f1, [%rd6];
	mul.wide.s32 	%rd7, %r1, 4;
	add.s64 	%rd8, %rd4, %rd7;
	ld.global.f32 	%f2, [%rd8];
	add.f32 	%f3, %f1, %f2;
	st.global.f32 	[%rd8], %f3;
$L__BB2_2:
	ret;

}
	// .globl	_Z11pw_peepsAddPfS_S_ii
.visible .entry _Z11pw_peepsAddPfS_S_ii(
	.param .u64 .ptr .align 1 _Z11pw_peepsAddPfS_S_ii_param_0,
	.param .u64 .ptr .align 1 _Z11pw_peepsAddPfS_S_ii_param_1,
	.param .u64 .ptr .align 1 _Z11pw_peepsAddPfS_S_ii_param_2,
	.param .u32 _Z11pw_peepsAddPfS_S_ii_param_3,
	.param .u32 _Z11pw_peepsAddPfS_S_ii_param_4
)
{
	.reg .pred 	%p<2>;
	.reg .b32 	%r<8>;
	.reg .b32 	%f<5>;
	.reg .b64 	%rd<12>;

	ld.param.u64 	%rd1, [_Z11pw_peepsAddPfS_S_ii_param_0];
	ld.param.u64 	%rd2, [_Z11pw_peepsAddPfS_S_ii_param_1];
	ld.param.u64 	%rd3, [_Z11pw_peepsAddPfS_S_ii_param_2];
	ld.param.u32 	%r3, [_Z11pw_peepsAddPfS_S_ii_param_3];
	ld.param.u32 	%r2, [_Z11pw_peepsAddPfS_S_ii_param_4];
	mov.u32 	%r4, %ctaid.x;
	mov.u32 	%r5, %ntid.x;
	mov.u32 	%r6, %tid.x;
	mad.lo.s32 	%r1, %r4, %r5, %r6;
	setp.ge.s32 	%p1, %r1, %r3;
	@%p1 bra 	$L__BB3_2;
	cvta.to.global.u64 	%rd4, %rd2;
	cvta.to.global.u64 	%rd5, %rd3;
	cvta.to.global.u64 	%rd6, %rd1;
	rem.s32 	%r7, %r1, %r2;
	mul.wide.s32 	%rd7, %r7, 4;
	add.s64 	%rd8, %rd4, %rd7;
	ld.global.f32 	%f1, [%rd8];
	mul.wide.s32 	%rd9, %r1, 4;
	add.s64 	%rd10, %rd5, %rd9;
	ld.global.f32 	%f2, [%rd10];
	add.s64 	%rd11, %rd6, %rd9;
	ld.global.f32 	%f3, [%rd11];
	fma.rn.f32 	%f4, %f1, %f2, %f3;
	st.global.f32 	[%rd11], %f4;
$L__BB3_2:
	ret;

}
	// .globl	_Z9pw_vecAddPfS_S_i
.visible .entry _Z9pw_vecAddPfS_S_i(
	.param .u64 .ptr .align 1 _Z9pw_vecAddPfS_S_i_param_0,
	.param .u64 .ptr .align 1 _Z9pw_vecAddPfS_S_i_param_1,
	.param .u64 .ptr .align 1 _Z9pw_vecAddPfS_S_i_param_2,
	.param .u32 _Z9pw_vecAddPfS_S_i_param_3
)
{
	.reg .pred 	%p<2>;
	.reg .b32 	%r<6>;
	.reg .b32 	%f<4>;
	.reg .b64 	%rd<11>;

	ld.param.u64 	%rd1, [_Z9pw_vecAddPfS_S_i_param_0];
	ld.param.u64 	%rd2, [_Z9pw_vecAddPfS_S_i_param_1];
	ld.param.u64 	%rd3, [_Z9pw_vecAddPfS_S_i_param_2];
	ld.param.u32 	%r2, [_Z9pw_vecAddPfS_S_i_param_3];
	mov.u32 	%r3, %ctaid.x;
	mov.u32 	%r4, %ntid.x;
	mov.u32 	%r5, %tid.x;
	mad.lo.s32 	%r1, %r3, %r4, %r5;
	setp.ge.s32 	%p1, %r1, %r2;
	@%p1 bra 	$L__BB4_2;
	cvta.to.global.u64 	%rd4, %rd2;
	cvta.to.global.u64 	%rd5, %rd3;
	cvta.to.global.u64 	%rd6, %rd1;
	mul.wide.s32 	%rd7, %r1, 4;
	add.s64 	%rd8, %rd4, %rd7;
	ld.global.f32 	%f1, [%rd8];
	add.s64 	%rd9, %rd5, %rd7;
	ld.global.f32 	%f2, [%rd9];
	add.f32 	%f3, %f1, %f2;
	add.s64 	%rd10, %rd6, %rd7;
	st.global.f32 	[%rd10], %f3;
$L__BB4_2:
	ret;

}
	// .globl	_Z9pw_vecMulPfS_S_i
.visible .entry _Z9pw_vecMulPfS_S_i(
	.param .u64 .ptr .align 1 _Z9pw_vecMulPfS_S_i_param_0,
	.param .u64 .ptr .align 1 _Z9pw_vecMulPfS_S_i_param_1,
	.param .u64 .ptr .align 1 _Z9pw_vecMulPfS_S_i_param_2,
	.param .u32 _Z9pw_vecMulPfS_S_i_param_3
)
{
	.reg .pred 	%p<2>;
	.reg .b32 	%r<6>;
	.reg .b32 	%f<4>;
	.reg .b64 	%rd<11>;

	ld.param.u64 	%rd1, [_Z9pw_vecMulPfS_S_i_param_0];
	ld.param.u64 	%rd2, [_Z9pw_vecMulPfS_S_i_param_1];
	ld.param.u64 	%rd3, [_Z9pw_vecMulPfS_S_i_param_2];
	ld.param.u32 	%r2, [_Z9pw_vecMulPfS_S_i_param_3];
	mov.u32 	%r3, %ctaid.x;
	mov.u32 	%r4, %ntid.x;
	mov.u32 	%r5, %tid.x;
	mad.lo.s32 	%r1, %r3, %r4, %r5;
	setp.ge.s32 	%p1, %r1, %r2;
	@%p1 bra 	$L__BB5_2;
	cvta.to.global.u64 	%rd4, %rd2;
	cvta.to.global.u64 	%rd5, %rd3;
	cvta.to.global.u64 	%rd6, %rd1;
	mul.wide.s32 	%rd7, %r1, 4;
	add.s64 	%rd8, %rd4, %rd7;
	ld.global.f32 	%f1, [%rd8];
	add.s64 	%rd9, %rd5, %rd7;
	ld.global.f32 	%f2, [%rd9];
	mul.f32 	%f3, %f1, %f2;
	add.s64 	%rd10, %rd6, %rd7;
	st.global.f32 	[%rd10], %f3;
$L__BB5_2:
	ret;

}
	// .globl	_Z7pw_tanhPfS_i
.visible .entry _Z7pw_tanhPfS_i(
	.param .u64 .ptr .align 1 _Z7pw_tanhPfS_i_param_0,
	.param .u64 .ptr .align 1 _Z7pw_tanhPfS_i_param_1,
	.param .u32 _Z7pw_tanhPfS_i_param_2
)
{
	.reg .pred 	%p<4>;
	.reg .b32 	%r<6>;
	.reg .b32 	%f<17>;
	.reg .b64 	%rd<8>;

	ld.param.u64 	%rd1, [_Z7pw_tanhPfS_i_param_0];
	ld.param.u64 	%rd2, [_Z7pw_tanhPfS_i_param_1];
	ld.param.u32 	%r2, [_Z7pw_tanhPfS_i_param_2];
	mov.u32 	%r3, %ctaid.x;
	mov.u32 	%r4, %ntid.x;
	mov.u32 	%r5, %tid.x;
	mad.lo.s32 	%r1, %r3, %r4, %r5;
	setp.ge.s32 	%p1, %r1, %r2;
	@%p1 bra 	$L__BB6_2;
	cvta.to.global.u64 	%rd3, %rd2;
	cvta.to.global.u64 	%rd4, %rd1;
	mul.wide.s32 	%rd5, %r1, 4;
	add.s64 	%rd6, %rd3, %rd5;
	ld.global.f32 	%f1, [%rd6];
	abs.f32 	%f2, %f1;
	mul.f32 	%f3, %f2, 0f4038AA3B;
	ex2.approx.ftz.f32 	%f4, %f3;
	add.f32 	%f5, %f4, 0f3F800000;
	rcp.approx.ftz.f32 	%f6, %f5;
	fma.rn.f32 	%f7, %f6, 0fC0000000, 0f3F800000;
	setp.ge.f32 	%p2, %f2, 0f41102CB4;
	selp.f32 	%f8, 0f3F800000, %f7, %p2;
	copysign.f32 	%f9, %f1, %f8;
	mul.f32 	%f10, %f1, %f1;
	fma.rn.f32 	%f11, %f10, 0f3C80F082, 0fBD563CAE;
	fma.rn.f32 	%f12, %f11, %f10, 0f3E085941;
	fma.rn.f32 	%f13, %f12, %f10, 0fBEAAA9ED;
	fma.rn.f32 	%f14, %f13, %f10, 0f00000000;
	fma.rn.f32 	%f15, %f14, %f1, %f1;
	setp.ge.f32 	%p3, %f2, 0f3F19999A;
	selp.f32 	%f16, %f9, %f15, %p3;
	add.s64 	%rd7, %rd4, %rd5;
	st.global.f32 	[%rd7], %f16;
$L__BB6_2:
	ret;

}
	// .globl	_Z10pw_sigmoidPfS_i
.visible .entry _Z10pw_sigmoidPfS_i(
	.param .u64 .ptr .align 1 _Z10pw_sigmoidPfS_i_param_0,
	.param .u64 .ptr .align 1 _Z10pw_sigmoidPfS_i_param_1,
	.param .u32 _Z10pw_sigmoidPfS_i_param_2
)
{
	.reg .pred 	%p<2>;
	.reg .b32 	%r<8>;
	.reg .b32 	%f<15>;
	.reg .b64 	%rd<8>;

	ld.param.u64 	%rd1, [_Z10pw_sigmoidPfS_i_param_0];
	ld.param.u64 	%rd2, [_Z10pw_sigmoidPfS_i_param_1];
	ld.param.u32 	%r2, [_Z10pw_sigmoidPfS_i_param_2];
	mov.u32 	%r3, %ctaid.x;
	mov.u32 	%r4, %ntid.x;
	mov.u32 	%r5, %tid.x;
	mad.lo.s32 	%r1, %r3, %r4, %r5;
	setp.ge.s32 	%p1, %r1, %r2;
	@%p1 bra 	$L__BB7_2;
	cvta.to.global.u64 	%rd3, %rd2;
	cvta.to.global.u64 	%rd4, %rd1;
	mul.wide.s32 	%rd5, %r1, 4;
	add.s64 	%rd6, %rd3, %rd5;
	ld.global.f32 	%f1, [%rd6];
	fma.rn.f32 	%f2, %f1, 0fBBBB989D, 0f3F000000;
	cvt.sat.f32.f32 	%f3, %f2;
	mov.f32 	%f4, 0f4B400001;
	mov.f32 	%f5, 0f437C0000;
	fma.rm.f32 	%f6, %f3, %f5, %f4;
	add.f32 	%f7, %f6, 0fCB40007F;
	neg.f32 	%f8, %f7;
	fma.rn.f32 	%f9, %f1, 0fBFB8AA3B, %f8;
	fma.rn.f32 	%f10, %f1, 0fB2A57060, %f9;
	mov.b32 	%r6, %f6;
	shl.b32 	%r7, %r6, 23;
	mov.b32 	%f11, %r7;
	ex2.approx.ftz.f32 	%f12, %f10;
	fma.rn.f32 	%f13, %f12, %f11, 0f3F800000;
	rcp.rn.f32 	%f14, %f13;
	add.s64 	%rd7, %rd4, %rd5;
	st.global.f32 	[%rd7], %f14;
$L__BB7_2:
	ret;

}
	// .globl	_Z14elementWise_fpiiPfS_S_S_S_S_S_S_S_b
.visible .entry _Z14elementWise_fpiiPfS_S_S_S_S_S_S_S_b(
	.param .u32 _Z14elementWise_fpiiPfS_S_S_S_S_S_S_S_b_param_0,
	.param .u32 _Z14elementWise_fpiiPfS_S_S_S_S_S_S_S_b_param_1,
	.param .u64 .ptr .align 1 _Z14elementWise_fpiiPfS_S_S_S_S_S_S_S_b_param_2,
	.param .u64 .ptr .align 1 _Z14elementWise_fpiiPfS_S_S_S_S_S_S_S_b_param_3,
	.param .u64 .ptr .align 1 _Z14elementWise_fpiiPfS_S_S_S_S_S_S_S_b_param_4,
	.param .u64 .ptr .align 1 _Z14elementWise_fpiiPfS_S_S_S_S_S_S_S_b_param_5,
	.param .u64 .ptr .align 1 _Z14elementWise_fpiiPfS_S_S_S_S_S_S_S_b_param_6,
	.param .u64 .ptr .align 1 _Z14elementWise_fpiiPfS_S_S_S_S_S_S_S_b_param_7,
	.param .u64 .ptr .align 1 _Z14elementWise_fpiiPfS_S_S_S_S_S_S_S_b_param_8,
	.param .u64 .ptr .align 1 _Z14elementWise_fpiiPfS_S_S_S_S_S_S_S_b_param_9,
	.param .u64 .ptr .align 1 _Z14elementWise_fpiiPfS_S_S_S_S_S_S_S_b_param_10,
	.param .u8 _Z14elementWise_fpiiPfS_S_S_S_S_S_S_S_b_param_11
)
{
	.reg .pred 	%p<7>;
	.reg .b16 	%rs<2>;
	.reg .b32 	%r<19>;
	.reg .b32 	%f<96>;
	.reg .b64 	%rd<50>;

	ld.param.u32 	%r3, [_Z14elementWise_fpiiPfS_S_S_S_S_S_S_S_b_param_0];
	ld.param.u32 	%r4, [_Z14elementWise_fpiiPfS_S_S_S_S_S_S_S_b_param_1];
	ld.param.u64 	%rd4, [_Z14elementWise_fpiiPfS_S_S_S_S_S_S_S_b_param_4];
	ld.param.u64 	%rd5, [_Z14elementWise_fpiiPfS_S_S_S_S_S_S_S_b_param_5];
	ld.param.u64 	%rd6, [_Z14elementWise_fpiiPfS_S_S_S_S_S_S_S_b_param_6];
	ld.param.u64 	%rd7, [_Z14elementWise_fpiiPfS_S_S_S_S_S_S_S_b_param_7];
	ld.param.u64 	%rd8, [_Z14elementWise_fpiiPfS_S_S_S_S_S_S_S_b_param_8];
	ld.param.u64 	%rd9, [_Z14elementWise_fpiiPfS_S_S_S_S_S_S_S_b_param_9];
	ld.param.u64 	%rd10, [_Z14elementWise_fpiiPfS_S_S_S_S_S_S_S_b_param_10];
	ld.param.s8 	%rs1, [_Z14elementWise_fpiiPfS_S_S_S_S_S_S_S_b_param_11];
	mov.u32 	%r5, %ctaid.x;
	mov.u32 	%r6, %ntid.x;
	mov.u32 	%r7, %tid.x;
	mad.lo.s32 	%r1, %r5, %r6, %r7;
	mul.lo.s32 	%r8, %r4, %r3;
	setp.ge.s32 	%p1, %r1, %r8;
	@%p1 bra 	$L__BB8_4;
	ld.param.u64 	%rd49, [_Z14elementWise_fpiiPfS_S_S_S_S_S_S_S_b_param_3];
	ld.param.u64 	%rd48, [_Z14elementWise_fpiiPfS_S_S_S_S_S_S_S_b_param_2];
	cvta.to.global.u64 	%rd11, %rd5;
	cvta.to.global.u64 	%rd12, %rd9;
	cvta.to.global.u64 	%rd13, %rd10;
	cvta.to.global.u64 	%rd14, %rd49;
	cvta.to.global.u64 	%rd15, %rd48;
	cvta.to.global.u64 	%rd16, %rd4;
	div.s32 	%r9, %r1, %r3;
	mul.lo.s32 	%r10, %r3, %r9;
	sub.s32 	%r11, %r1, %r10;
	shl.b32 	%r12, %r10, 2;
	add.s32 	%r2, %r12, %r11;
	mul.wide.s32 	%rd17, %r2, 4;
	add.s64 	%rd18, %rd14, %rd17;
	ld.global.f32 	%f6, [%rd18];
	add.s64 	%rd19, %rd15, %rd17;
	ld.global.f32 	%f7, [%rd19];
	add.f32 	%f8, %f6, %f7;
	mul.wide.s32 	%rd20, %r11, 4;
	add.s64 	%rd21, %rd16, %rd20;
	ld.global.f32 	%f9, [%rd21];
	add.f32 	%f10, %f8, %f9;
	mul.wide.s32 	%rd1, %r3, 4;
	add.s64 	%rd22, %rd18, %rd1;
	ld.global.f32 	%f11, [%rd22];
	add.s64 	%rd23, %rd19, %rd1;
	ld.global.f32 	%f12, [%rd23];
	add.f32 	%f13, %f11, %f12;
	add.s64 	%rd24, %rd21, %rd1;
	ld.global.f32 	%f14, [%rd24];
	add.f32 	%f15, %f13, %f14;
	add.s64 	%rd25, %rd22, %rd1;
	ld.global.f32 	%f16, [%rd25];
	add.s64 	%rd26, %rd23, %rd1;
	ld.global.f32 	%f17, [%rd26];
	add.f32 	%f18, %f16, %f17;
	add.s64 	%rd27, %rd24, %rd1;
	ld.global.f32 	%f19, [%rd27];
	add.f32 	%f20, %f18, %f19;
	add.s64 	%rd28, %rd25, %rd1;
	ld.global.f32 	%f21, [%rd28];
	add.s64 	%rd29, %rd26, %rd1;
	ld.global.f32 	%f22, [%rd29];
	add.f32 	%f23, %f21, %f22;
	add.s64 	%rd30, %rd27, %rd1;
	ld.global.f32 	%f24, [%rd30];
	add.f32 	%f25, %f23, %f24;
	add.s64 	%rd31, %rd11, %rd20;
	ld.global.f32 	%f26, [%rd31];
	mul.wide.s32 	%rd32, %r1, 4;
	add.s64 	%rd33, %rd12, %rd32;
	ld.global.f32 	%f27, [%rd33];
	fma.rn.f32 	%f28, %f26, %f27, %f10;
	add.s64 	%rd34, %rd31, %rd1;
	ld.global.f32 	%f29, [%rd34];
	fma.rn.f32 	%f30, %f29, %f27, %f15;
	fma.rn.f32 	%f31, %f28, 0fBBBB989D, 0f3F000000;
	cvt.sat.f32.f32 	%f32, %f31;
	mov.f32 	%f33, 0f4B400001;
	mov.f32 	%f34, 0f437C0000;
	fma.rm.f32 	%f35, %f32, %f34, %f33;
	add.f32 	%f36, %f35, 0fCB40007F;
	neg.f32 	%f37, %f36;
	fma.rn.f32 	%f38, %f28, 0fBFB8AA3B, %f37;
	fma.rn.f32 	%f39, %f28, 0fB2A57060, %f38;
	mov.b32 	%r13, %f35;
	shl.b32 	%r14, %r13, 23;
	mov.b32 	%f40, %r14;
	ex2.approx.ftz.f32 	%f41, %f39;
	fma.rn.f32 	%f42, %f41, %f40, 0f3F800000;
	rcp.rn.f32 	%f1, %f42;
	fma.rn.f32 	%f43, %f30, 0fBBBB989D, 0f3F000000;
	cvt.sat.f32.f32 	%f44, %f43;
	fma.rm.f32 	%f45, %f44, %f34, %f33;
	add.f32 	%f46, %f45, 0fCB40007F;
	neg.f32 	%f47, %f46;
	fma.rn.f32 	%f48, %f30, 0fBFB8AA3B, %f47;
	fma.rn.f32 	%f49, %f30, 0fB2A57060, %f48;
	mov.b32 	%r15, %f45;
	shl.b32 	%r16, %r15, 23;
	mov.b32 	%f50, %r16;
	ex2.approx.ftz.f32 	%f51, %f49;
	fma.rn.f32 	%f52, %f51, %f50, 0f3F800000;
	rcp.rn.f32 	%f2, %f52;
	abs.f32 	%f53, %f20;
	mul.f32 	%f54, %f53, 0f4038AA3B;
	ex2.approx.ftz.f32 	%f55, %f54;
	add.f32 	%f56, %f55, 0f3F800000;
	rcp.approx.ftz.f32 	%f57, %f56;
	fma.rn.f32 	%f58, %f57, 0fC0000000, 0f3F800000;
	setp.ge.f32 	%p2, %f53, 0f41102CB4;
	selp.f32 	%f59, 0f3F800000, %f58, %p2;
	copysign.f32 	%f60, %f20, %f59;
	mul.f32 	%f61, %f20, %f20;
	fma.rn.f32 	%f62, %f61, 0f3C80F082, 0fBD563CAE;
	fma.rn.f32 	%f63, %f62, %f61, 0f3E085941;
	fma.rn.f32 	%f64, %f63, %f61, 0fBEAAA9ED;
	fma.rn.f32 	%f65, %f64, %f61, 0f00000000;
	fma.rn.f32 	%f66, %f65, %f20, %f20;
	setp.ge.f32 	%p3, %f53, 0f3F19999A;
	selp.f32 	%f3, %f60, %f66, %p3;
	mul.f32 	%f67, %f1, %f3;
	fma.rn.f32 	%f4, %f27, %f2, %f67;
	add.s64 	%rd35, %rd13, %rd32;
	st.global.f32 	[%rd35], %f4;
	add.s64 	%rd36, %rd34, %rd1;
	ld.global.f32 	%f68, [%rd36];
	fma.rn.f32 	%f69, %f68, %f4, %f25;
	fma.rn.f32 	%f70, %f69, 0fBBBB989D, 0f3F000000;
	cvt.sat.f32.f32 	%f71, %f70;
	fma.rm.f32 	%f72, %f71, %f34, %f33;
	add.f32 	%f73, %f72, 0fCB40007F;
	neg.f32 	%f74, %f73;
	fma.rn.f32 	%f75, %f69, 0fBFB8AA3B, %f74;
	fma.rn.f32 	%f76, %f69, 0fB2A57060, %f75;
	mov.b32 	%r17, %f72;
	shl.b32 	%r18, %r17, 23;
	mov.b32 	%f77, %r18;
	ex2.approx.ftz.f32 	%f78, %f76;
	fma.rn.f32 	%f79, %f78, %f77, 0f3F800000;
	rcp.rn.f32 	%f5, %f79;
	setp.eq.s16 	%p4, %rs1, 0;
	@%p4 bra 	$L__BB8_3;
	cvta.to.global.u64 	%rd37, %rd6;
	add.s64 	%rd39, %rd37, %rd17;
	st.global.f32 	[%rd39], %f1;
	add.s64 	%rd40, %rd39, %rd1;
	st.global.f32 	[%rd40], %f2;
	add.s64 	%rd41, %rd40, %rd1;
	st.global.f32 	[%rd41], %f3;
	add.s64 	%rd42, %rd41, %rd1;
	st.global.f32 	[%rd42], %f5;
$L__BB8_3:
	abs.f32 	%f80, %f4;
	mul.f32 	%f81, %f80, 0f4038AA3B;
	ex2.approx.ftz.f32 	%f82, %f81;
	add.f32 	%f83, %f82, 0f3F800000;
	rcp.approx.ftz.f32 	%f84, %f83;
	fma.rn.f32 	%f85, %f84, 0fC0000000, 0f3F800000;
	setp.ge.f32 	%p5, %f80, 0f41102CB4;
	selp.f32 	%f86, 0f3F800000, %f85, %p5;
	copysign.f32 	%f87, %f4, %f86;
	mul.f32 	%f88, %f4, %f4;
	fma.rn.f32 	%f89, %f88, 0f3C80F082, 0fBD563CAE;
	fma.rn.f32 	%f90, %f89, %f88, 0f3E085941;
	fma.rn.f32 	%f91, %f90, %f88, 0fBEAAA9ED;
	fma.rn.f32 	%f92, %f91, %f88, 0f00000000;
	fma.rn.f32 	%f93, %f92, %f4, %f4;
	setp.ge.f32 	%p6, %f80, 0f3F19999A;
	selp.f32 	%f94, %f87, %f93, %p6;
	mul.f32 	%f95, %f5, %f94;
	cvta.to.global.u64 	%rd43, %rd7;
	add.s64 	%rd45, %rd43, %rd32;
	st.global.f32 	[%rd45], %f95;
	cvta.to.global.u64 	%rd46, %rd8;
	add.s64 	%rd47, %rd46, %rd32;
	st.global.f32 	[%rd47], %f95;
$L__BB8_4:
	ret;

}
	// .globl	_Z14elementWise_bpiiPfS_S_S_S_S_S_S_S_b
.visible .entry _Z14elementWise_bpiiPfS_S_S_S_S_S_S_S_b(
	.param .u32 _Z14elementWise_bpiiPfS_S_S_S_S_S_S_S_b_param_0,
	.param .u32 _Z14elementWise_bpiiPfS_S_S_S_S_S_S_S_b_param_1,
	.param .u64 .ptr .align 1 _Z14elementWise_bpiiPfS_S_S_S_S_S_S_S_b_param_2,
	.param .u64 .ptr .align 1 _Z14elementWise_bpiiPfS_S_S_S_S_S_S_S_b_param_3,
	.param .u64 .ptr .align 1 _Z14elementWise_bpiiPfS_S_S_S_S_S_S_S_b_param_4,
	.param .u64 .ptr .align 1 _Z14elementWise_bpiiPfS_S_S_S_S_S_S_S_b_param_5,
	.param .u64 .ptr .align 1 _Z14elementWise_bpiiPfS_S_S_S_S_S_S_S_b_param_6,
	.param .u64 .ptr .align 1 _Z14elementWise_bpiiPfS_S_S_S_S_S_S_S_b_param_7,
	.param .u64 .ptr .align 1 _Z14elementWise_bpiiPfS_S_S_S_S_S_S_S_b_param_8,
	.param .u64 .ptr .align 1 _Z14elementWise_bpiiPfS_S_S_S_S_S_S_S_b_param_9,
	.param .u64 .ptr .align 1 _Z14elementWise_bpiiPfS_S_S_S_S_S_S_S_b_param_10,
	.param .u8 _Z14elementWise_bpiiPfS_S_S_S_S_S_S_S_b_param_11
)
{
	.reg .pred 	%p<34>;
	.reg .b16 	%rs<2>;
	.reg .b32 	%r<47>;
	.reg .b32 	%f<83>;
	.reg .b64 	%rd<50>;
	.reg .b64 	%fd<38>;

	ld.param.u32 	%r8, [_Z14elementWise_bpiiPfS_S_S_S_S_S_S_S_b_param_0];
	ld.param.u32 	%r9, [_Z14elementWise_bpiiPfS_S_S_S_S_S_S_S_b_param_1];
	ld.param.u64 	%rd5, [_Z14elementWise_bpiiPfS_S_S_S_S_S_S_S_b_param_2];
	ld.param.u64 	%rd6, [_Z14elementWise_bpiiPfS_S_S_S_S_S_S_S_b_param_3];
	ld.param.u64 	%rd8, [_Z14elementWise_bpiiPfS_S_S_S_S_S_S_S_b_param_5];
	ld.param.u64 	%rd9, [_Z14elementWise_bpiiPfS_S_S_S_S_S_S_S_b_param_6];
	ld.param.u64 	%rd12, [_Z14elementWise_bpiiPfS_S_S_S_S_S_S_S_b_param_9];
	ld.param.u64 	%rd13, [_Z14elementWise_bpiiPfS_S_S_S_S_S_S_S_b_param_10];
	ld.param.s8 	%rs1, [_Z14elementWise_bpiiPfS_S_S_S_S_S_S_S_b_param_11];
	mov.u32 	%r10, %ctaid.x;
	mov.u32 	%r11, %ntid.x;
	mov.u32 	%r12, %tid.x;
	mad.lo.s32 	%r1, %r10, %r11, %r12;
	mul.lo.s32 	%r13, %r9, %r8;
	setp.ge.s32 	%p1, %r1, %r13;
	@%p1 bra 	$L__BB9_20;
	cvta.to.global.u64 	%rd14, %rd5;
	cvta.to.global.u64 	%rd15, %rd12;
	cvta.to.global.u64 	%rd16, %rd8;
	div.s32 	%r14, %r1, %r8;
	mul.lo.s32 	%r15, %r8, %r14;
	sub.s32 	%r2, %r1, %r15;
	shl.b32 	%r16, %r15, 2;
	add.s32 	%r3, %r16, %r2;
	mul.wide.s32 	%rd17, %r3, 4;
	add.s64 	%rd18, %rd16, %rd17;
	ld.global.f32 	%f1, [%rd18];
	mul.wide.s32 	%rd1, %r8, 4;
	add.s64 	%rd19, %rd18, %rd1;
	ld.global.f32 	%f2, [%rd19];
	add.s64 	%rd20, %rd19, %rd1;
	ld.global.f32 	%f3, [%rd20];
	add.s64 	%rd21, %rd20, %rd1;
	ld.global.f32 	%f4, [%rd21];
	mul.wide.s32 	%rd22, %r1, 4;
	add.s64 	%rd23, %rd14, %rd22;
	ld.global.f32 	%f5, [%rd23];
	add.s64 	%rd2, %rd15, %rd22;
	ld.global.f32 	%f15, [%rd2];
	abs.f32 	%f16, %f15;
	mul.f32 	%f17, %f16, 0f4038AA3B;
	ex2.approx.ftz.f32 	%f18, %f17;
	add.f32 	%f19, %f18, 0f3F800000;
	rcp.approx.ftz.f32 	%f20, %f19;
	fma.rn.f32 	%f21, %f20, 0fC0000000, 0f3F800000;
	setp.ge.f32 	%p2, %f16, 0f41102CB4;
	selp.f32 	%f22, 0f3F800000, %f21, %p2;
	copysign.f32 	%f23, %f15, %f22;
	mul.f32 	%f24, %f15, %f15;
	fma.rn.f32 	%f25, %f24, 0f3C80F082, 0fBD563CAE;
	fma.rn.f32 	%f26, %f25, %f24, 0f3E085941;
	fma.rn.f32 	%f27, %f26, %f24, 0fBEAAA9ED;
	fma.rn.f32 	%f28, %f27, %f24, 0f00000000;
	fma.rn.f32 	%f29, %f28, %f15, %f15;
	setp.ge.f32 	%p3, %f16, 0f3F19999A;
	selp.f32 	%f6, %f23, %f29, %p3;
	mul.f32 	%f30, %f5, %f6;
	mov.f32 	%f31, 0f3F800000;
	sub.f32 	%f32, %f31, %f4;
	mul.f32 	%f33, %f4, %f32;
	mul.f32 	%f7, %f33, %f30;
	setp.eq.s64 	%p4, %rd6, 0;
	mov.f32 	%f82, 0f00000000;
	@%p4 bra 	$L__BB9_3;
	cvta.to.global.u64 	%rd24, %rd9;
	mul.wide.s32 	%rd25, %r2, 4;
	add.s64 	%rd26, %rd24, %rd25;
	ld.global.f32 	%f34, [%rd26];
	add.s64 	%rd27, %rd26, %rd1;
	ld.global.f32 	%f35, [%rd27];
	cvta.to.global.u64 	%rd28, %rd6;
	add.s64 	%rd30, %rd28, %rd17;
	ld.global.f32 	%f36, [%rd30];
	mul.f32 	%f37, %f35, %f36;
	fma.rn.f32 	%f38, %f7, %f34, %f37;
	add.s64 	%rd31, %rd27, %rd1;
	ld.global.f32 	%f39, [%rd31];
	add.s64 	%rd32, %rd30, %rd1;
	ld.global.f32 	%f40, [%rd32];
	fma.rn.f32 	%f82, %f39, %f40, %f38;
$L__BB9_3:
	mul.f32 	%f10, %f4, %f5;
	cvt.f64.f32 	%fd1, %f6;
	{
	.reg .b32 %temp; 
	mov.b64 	{%temp, %r4}, %fd1;
	}
	mov.f64 	%fd17, 0d4000000000000000;
	{
	.reg .b32 %temp; 
	mov.b64 	{%temp, %r17}, %fd17;
	}
	and.b32  	%r6, %r17, 2146435072;
	setp.eq.s32 	%p5, %r6, 1062207488;
	abs.f64 	%fd2, %fd1;
	{ // callseq 1, 0
	.param .b64 param0;
	st.param.f64 	[param0], %fd2;
	.param .b64 retval0;
	call.uni (retval0), 
	__internal_accurate_pow, 
	(
	param0
	);
	ld.param.f64 	%fd18, [retval0];
	} // callseq 1
	setp.lt.s32 	%p6, %r4, 0;
	neg.f64 	%fd20, %fd18;
	selp.f64 	%fd21, %fd20, %fd18, %p5;
	selp.f64 	%fd35, %fd21, %fd18, %p6;
	setp.neu.f32 	%p7, %f6, 0f00000000;
	@%p7 bra 	$L__BB9_5;
	selp.b32 	%r18, %r4, 0, %p5;
	setp.lt.s32 	%p9, %r17, 0;
	or.b32  	%r19, %r18, 2146435072;
	selp.b32 	%r20, %r19, %r18, %p9;
	mov.b32 	%r21, 0;
	mov.b64 	%fd35, {%r21, %r20};
$L__BB9_5:
	add.f64 	%fd22, %fd1, 0d4000000000000000;
	{
	.reg .b32 %temp; 
	mov.b64 	{%temp, %r22}, %fd22;
	}
	and.b32  	%r23, %r22, 2146435072;
	setp.ne.s32 	%p10, %r23, 2146435072;
	@%p10 bra 	$L__BB9_10;
	setp.num.f32 	%p11, %f6, %f6;
	@%p11 bra 	$L__BB9_8;
	mov.f64 	%fd23, 0d4000000000000000;
	add.rn.f64 	%fd35, %fd1, %fd23;
	bra.uni 	$L__BB9_10;
$L__BB9_8:
	setp.neu.f64 	%p12, %fd2, 0d7FF0000000000000;
	@%p12 bra 	$L__BB9_10;
	setp.lt.s32 	%p13, %r4, 0;
	setp.eq.s32 	%p14, %r6, 1062207488;
	setp.lt.s32 	%p15, %r17, 0;
	selp.b32 	%r25, 0, 2146435072, %p15;
	and.b32  	%r26, %r17, 2147483647;
	setp.ne.s32 	%p16, %r26, 1071644672;
	or.b32  	%r27, %r25, -2147483648;
	selp.b32 	%r28, %r27, %r25, %p16;
	selp.b32 	%r29, %r28, %r25, %p14;
	selp.b32 	%r30, %r29, %r25, %p13;
	mov.b32 	%r31, 0;
	mov.b64 	%fd35, {%r31, %r30};
$L__BB9_10:
	ld.param.u64 	%rd49, [_Z14elementWise_bpiiPfS_S_S_S_S_S_S_S_b_param_8];
	setp.eq.s32 	%p17, %r6, 1062207488;
	setp.eq.f32 	%p18, %f6, 0f3F800000;
	mov.f64 	%fd24, 0d3FF0000000000000;
	sub.f64 	%fd25, %fd24, %fd35;
	cvt.rn.f32.f64 	%f41, %fd25;
	selp.f32 	%f42, 0f00000000, %f41, %p18;
	fma.rn.f32 	%f43, %f10, %f42, %f82;
	cvta.to.global.u64 	%rd33, %rd13;
	add.s64 	%rd3, %rd33, %rd22;
	ld.global.f32 	%f44, [%rd3];
	add.f32 	%f11, %f44, %f43;
	cvta.to.global.u64 	%rd35, %rd49;
	add.s64 	%rd4, %rd35, %rd22;
	ld.global.f32 	%f45, [%rd4];
	mul.f32 	%f46, %f45, %f11;
	mov.f32 	%f47, 0f3F800000;
	sub.f32 	%f48, %f47, %f2;
	mul.f32 	%f49, %f2, %f48;
	mul.f32 	%f12, %f49, %f46;
	abs.f32 	%f50, %f3;
	mul.f32 	%f51, %f50, 0f4038AA3B;
	ex2.approx.ftz.f32 	%f52, %f51;
	add.f32 	%f53, %f52, 0f3F800000;
	rcp.approx.ftz.f32 	%f54, %f53;
	fma.rn.f32 	%f55, %f54, 0fC0000000, 0f3F800000;
	setp.ge.f32 	%p19, %f50, 0f41102CB4;
	selp.f32 	%f56, 0f3F800000, %f55, %p19;
	copysign.f32 	%f57, %f3, %f56;
	mul.f32 	%f58, %f3, %f3;
	fma.rn.f32 	%f59, %f58, 0f3C80F082, 0fBD563CAE;
	fma.rn.f32 	%f60, %f59, %f58, 0f3E085941;
	fma.rn.f32 	%f61, %f60, %f58, 0fBEAAA9ED;
	fma.rn.f32 	%f62, %f61, %f58, 0f00000000;
	fma.rn.f32 	%f63, %f62, %f3, %f3;
	setp.ge.f32 	%p20, %f50, 0f3F19999A;
	selp.f32 	%f64, %f57, %f63, %p20;
	mul.f32 	%f65, %f11, %f64;
	sub.f32 	%f66, %f47, %f1;
	mul.f32 	%f67, %f1, %f66;
	mul.f32 	%f13, %f67, %f65;
	cvt.f64.f32 	%fd9, %f3;
	{
	.reg .b32 %temp; 
	mov.b64 	{%temp, %r7}, %fd9;
	}
	abs.f64 	%fd10, %fd9;
	{ // callseq 2, 0
	.param .b64 param0;
	st.param.f64 	[param0], %fd10;
	.param .b64 retval0;
	call.uni (retval0), 
	__internal_accurate_pow, 
	(
	param0
	);
	ld.param.f64 	%fd26, [retval0];
	} // callseq 2
	setp.lt.s32 	%p21, %r7, 0;
	neg.f64 	%fd28, %fd26;
	selp.f64 	%fd29, %fd28, %fd26, %p17;
	selp.f64 	%fd37, %fd29, %fd26, %p21;
	setp.neu.f32 	%p22, %f3, 0f00000000;
	@%p22 bra 	$L__BB9_12;
	selp.b32 	%r33, %r7, 0, %p17;
	setp.lt.s32 	%p24, %r17, 0;
	or.b32  	%r34, %r33, 2146435072;
	selp.b32 	%r35, %r34, %r33, %p24;
	mov.b32 	%r36, 0;
	mov.b64 	%fd37, {%r36, %r35};
$L__BB9_12:
	add.f64 	%fd30, %fd9, 0d4000000000000000;
	{
	.reg .b32 %temp; 
	mov.b64 	{%temp, %r37}, %fd30;
	}
	and.b32  	%r38, %r37, 2146435072;
	setp.ne.s32 	%p25, %r38, 2146435072;
	@%p25 bra 	$L__BB9_17;
	setp.num.f32 	%p26, %f3, %f3;
	@%p26 bra 	$L__BB9_15;
	mov.f64 	%fd31, 0d4000000000000000;
	add.rn.f64 	%fd37, %fd9, %fd31;
	bra.uni 	$L__BB9_17;
$L__BB9_15:
	setp.neu.f64 	%p27, %fd10, 0d7FF0000000000000;
	@%p27 bra 	$L__BB9_17;
	setp.lt.s32 	%p28, %r7, 0;
	setp.eq.s32 	%p29, %r6, 1062207488;
	setp.lt.s32 	%p30, %r17, 0;
	selp.b32 	%r40, 0, 2146435072, %p30;
	and.b32  	%r41, %r17, 2147483647;
	setp.ne.s32 	%p31, %r41, 1071644672;
	or.b32  	%r42, %r40, -2147483648;
	selp.b32 	%r43, %r42, %r40, %p31;
	selp.b32 	%r44, %r43, %r40, %p29;
	selp.b32 	%r45, %r44, %r40, %p28;
	mov.b32 	%r46, 0;
	mov.b64 	%fd37, {%r46, %r45};
$L__BB9_17:
	ld.param.u64 	%rd47, [_Z14elementWise_bpiiPfS_S_S_S_S_S_S_S_b_param_4];
	setp.eq.f32 	%p32, %f3, 0f3F800000;
	mov.f64 	%fd32, 0d3FF0000000000000;
	sub.f64 	%fd33, %fd32, %fd37;
	cvt.rn.f32.f64 	%f68, %fd33;
	selp.f32 	%f69, 0f00000000, %f68, %p32;
	mul.f32 	%f70, %f1, %f11;
	mul.f32 	%f71, %f70, %f69;
	cvta.to.global.u64 	%rd36, %rd47;
	add.s64 	%rd38, %rd36, %rd17;
	st.global.f32 	[%rd38], %f13;
	add.s64 	%rd39, %rd38, %rd1;
	st.global.f32 	[%rd39], %f12;
	add.s64 	%rd40, %rd39, %rd1;
	st.global.f32 	[%rd40], %f71;
	add.s64 	%rd41, %rd40, %rd1;
	st.global.f32 	[%rd41], %f7;
	setp.eq.s16 	%p33, %rs1, 0;
	@%p33 bra 	$L__BB9_19;
	ld.param.u64 	%rd48, [_Z14elementWise_bpiiPfS_S_S_S_S_S_S_S_b_param_7];
	ld.global.f32 	%f72, [%rd4];
	cvta.to.global.u64 	%rd42, %rd48;
	add.s64 	%rd44, %rd42, %rd17;
	ld.global.f32 	%f73, [%rd44];
	fma.rn.f32 	%f74, %f13, %f72, %f73;
	st.global.f32 	[%rd44], %f74;
	ld.global.f32 	%f75, [%rd4];
	add.s64 	%rd45, %rd44, %rd1;
	ld.global.f32 	%f76, [%rd45];
	fma.rn.f32 	%f77, %f12, %f75, %f76;
	st.global.f32 	[%rd45], %f77;
	ld.global.f32 	%f78, [%rd2];
	add.s64 	%rd46, %rd45, %rd1;
	ld.global.f32 	%f79, [%rd46];
	fma.rn.f32 	%f80, %f7, %f78, %f79;
	st.global.f32 	[%rd46], %f80;
$L__BB9_19:
	mul.f32 	%f81, %f11, %f12;
	st.global.f32 	[%rd3], %f81;
$L__BB9_20:
	ret;

}
.func  (.param .b64 func_retval0) __internal_accurate_pow(
	.param .b64 __internal_accurate_pow_param_0
)
{
	.reg .pred 	%p<8>;
	.reg .b32 	%r<49>;
	.reg .b32 	%f<3>;
	.reg .b64 	%fd<109>;

	ld.param.f64 	%fd10, [__internal_accurate_pow_param_0];
	{
	.reg .b32 %temp; 
	mov.b64 	{%temp, %r46}, %fd10;
	}
	{
	.reg .b32 %temp; 
	mov.b64 	{%r45, %temp}, %fd10;
	}
	shr.u32 	%r47, %r46, 20;
	setp.gt.u32 	%p1, %r46, 1048575;
	@%p1 bra 	$L__BB10_2;
	mul.f64 	%fd11, %fd10, 0d4350000000000000;
	{
	.reg .b32 %temp; 
	mov.b64 	{%temp, %r46}, %fd11;
	}
	{
	.reg .b32 %temp; 
	mov.b64 	{%r45, %temp}, %fd11;
	}
	shr.u32 	%r16, %r46, 20;
	add.s32 	%r47, %r16, -54;
$L__BB10_2:
	add.s32 	%r48, %r47, -1023;
	and.b32  	%r17, %r46, -2146435073;
	or.b32  	%r18, %r17, 1072693248;
	mov.b64 	%fd107, {%r45, %r18};
	setp.lt.u32 	%p2, %r18, 1073127583;
	@%p2 bra 	$L__BB10_4;
	{
	.reg .b32 %temp; 
	mov.b64 	{%r19, %temp}, %fd107;
	}
	{
	.reg .b32 %temp; 
	mov.b64 	{%temp, %r20}, %fd107;
	}
	add.s32 	%r21, %r20, -1048576;
	mov.b64 	%fd107, {%r19, %r21};
	add.s32 	%r48, %r47, -1022;
$L__BB10_4:
	add.f64 	%fd12, %fd107, 0dBFF0000000000000;
	add.f64 	%fd13, %fd107, 0d3FF0000000000000;
	rcp.approx.ftz.f64 	%fd14, %fd13;
	neg.f64 	%fd15, %fd13;
	fma.rn.f64 	%fd16, %fd15, %fd14, 0d3FF0000000000000;
	fma.rn.f64 	%fd17, %fd16, %fd16, %fd16;
	fma.rn.f64 	%fd18, %fd17, %fd14, %fd14;
	mul.f64 	%fd19, %fd12, %fd18;
	fma.rn.f64 	%fd20, %fd12, %fd18, %fd19;
	mul.f64 	%fd21, %fd20, %fd20;
	fma.rn.f64 	%fd22, %fd21, 0d3EB0F5FF7D2CAFE2, 0d3ED0F5D241AD3B5A;
	fma.rn.f64 	%fd23, %fd22, %fd21, 0d3EF3B20A75488A3F;
	fma.rn.f64 	%fd24, %fd23, %fd21, 0d3F1745CDE4FAECD5;
	fma.rn.f64 	%fd25, %fd24, %fd21, 0d3F3C71C7258A578B;
	fma.rn.f64 	%fd26, %fd25, %fd21, 0d3F6249249242B910;
	fma.rn.f64 	%fd27, %fd26, %fd21, 0d3F89999999999DFB;
	sub.f64 	%fd28, %fd12, %fd20;
	add.f64 	%fd29, %fd28, %fd28;
	neg.f64 	%fd30, %fd20;
	fma.rn.f64 	%fd31, %fd30, %fd12, %fd29;
	mul.f64 	%fd32, %fd18, %fd31;
	fma.rn.f64 	%fd33, %fd21, %fd27, 0d3FB5555555555555;
	mov.f64 	%fd34, 0d3FB5555555555555;
	sub.f64 	%fd35, %fd34, %fd33;
	fma.rn.f64 	%fd36, %fd21, %fd27, %fd35;
	add.f64 	%fd37, %fd36, 0dBC46A4CB00B9E7B0;
	add.f64 	%fd38, %fd33, %fd37;
	sub.f64 	%fd39, %fd33, %fd38;
	add.f64 	%fd40, %fd37, %fd39;
	mul.rn.f64 	%fd41, %fd20, %fd20;
	neg.f64 	%fd42, %fd41;
	fma.rn.f64 	%fd43, %fd20, %fd20, %fd42;
	{
	.reg .b32 %temp; 
	mov.b64 	{%r22, %temp}, %fd32;
	}
	{
	.reg .b32 %temp; 
	mov.b64 	{%temp, %r23}, %fd32;
	}
	add.s32 	%r24, %r23, 1048576;
	mov.b64 	%fd44, {%r22, %r24};
	fma.rn.f64 	%fd45, %fd20, %fd44, %fd43;
	mul.rn.f64 	%fd46, %fd41, %fd20;
	neg.f64 	%fd47, %fd46;
	fma.rn.f64 	%fd48, %fd41, %fd20, %fd47;
	fma.rn.f64 	%fd49, %fd41, %fd32, %fd48;
	fma.rn.f64 	%fd50, %fd45, %fd20, %fd49;
	mul.rn.f64 	%fd51, %fd38, %fd46;
	neg.f64 	%fd52, %fd51;
	fma.rn.f64 	%fd53, %fd38, %fd46, %fd52;
	fma.rn.f64 	%fd54, %fd38, %fd50, %fd53;
	fma.rn.f64 	%fd55, %fd40, %fd46, %fd54;
	add.f64 	%fd56, %fd51, %fd55;
	sub.f64 	%fd57, %fd51, %fd56;
	add.f64 	%fd58, %fd55, %fd57;
	add.f64 	%fd59, %fd20, %fd56;
	sub.f64 	%fd60, %fd20, %fd59;
	add.f64 	%fd61, %fd56, %fd60;
	add.f64 	%fd62, %fd58, %fd61;
	add.f64 	%fd63, %fd32, %fd62;
	add.f64 	%fd64, %fd59, %fd63;
	sub.f64 	%fd65, %fd59, %fd64;
	add.f64 	%fd66, %fd63, %fd65;
	xor.b32  	%r25, %r48, -2147483648;
	mov.b32 	%r26, 1127219200;
	mov.b64 	%fd67, {%r25, %r26};
	mov.b32 	%r27, -2147483648;
	mov.b64 	%fd68, {%r27, %r26};
	sub.f64 	%fd69, %fd67, %fd68;
	fma.rn.f64 	%fd70, %fd69, 0d3FE62E42FEFA39EF, %fd64;
	fma.rn.f64 	%fd71, %fd69, 0dBFE62E42FEFA39EF, %fd70;
	sub.f64 	%fd72, %fd71, %fd64;
	sub.f64 	%fd73, %fd66, %fd72;
	fma.rn.f64 	%fd74, %fd69, 0d3C7ABC9E3B39803F, %fd73;
	add.f64 	%fd75, %fd70, %fd74;
	sub.f64 	%fd76, %fd70, %fd75;
	add.f64 	%fd77, %fd74, %fd76;
	mov.f64 	%fd78, 0d4000000000000000;
	{
	.reg .b32 %temp; 
	mov.b64 	{%temp, %r28}, %fd78;
	}
	{
	.reg .b32 %temp; 
	mov.b64 	{%r29, %temp}, %fd78;
	}
	shl.b32 	%r30, %r28, 1;
	setp.gt.u32 	%p3, %r30, -33554433;
	and.b32  	%r31, %r28, -15728641;
	selp.b32 	%r32, %r31, %r28, %p3;
	mov.b64 	%fd79, {%r29, %r32};
	mul.rn.f64 	%fd80, %fd75, %fd79;
	neg.f64 	%fd81, %fd80;
	fma.rn.f64 	%fd82, %fd75, %fd79, %fd81;
	fma.rn.f64 	%fd83, %fd77, %fd79, %fd82;
	add.f64 	%fd4, %fd80, %fd83;
	sub.f64 	%fd84, %fd80, %fd4;
	add.f64 	%fd5, %fd83, %fd84;
	fma.rn.f64 	%fd85, %fd4, 0d3FF71547652B82FE, 0d4338000000000000;
	{
	.reg .b32 %temp; 
	mov.b64 	{%r13, %temp}, %fd85;
	}
	mov.f64 	%fd86, 0dC338000000000000;
	add.rn.f64 	%fd87, %fd85, %fd86;
	fma.rn.f64 	%fd88, %fd87, 0dBFE62E42FEFA39EF, %fd4;
	fma.rn.f64 	%fd89, %fd87, 0dBC7ABC9E3B39803F, %fd88;
	fma.rn.f64 	%fd90, %fd89, 0d3E5ADE1569CE2BDF, 0d3E928AF3FCA213EA;
	fma.rn.f64 	%fd91, %fd90, %fd89, 0d3EC71DEE62401315;
	fma.rn.f64 	%fd92, %fd91, %fd89, 0d3EFA01997C89EB71;
	fma.rn.f64 	%fd93, %fd92, %fd89, 0d3F2A01A014761F65;
	fma.rn.f64 	%fd94, %fd93, %fd89, 0d3F56C16C1852B7AF;
	fma.rn.f64 	%fd95, %fd94, %fd89, 0d3F81111111122322;
	fma.rn.f64 	%fd96, %fd95, %fd89, 0d3FA55555555502A1;
	fma.rn.f64 	%fd97, %fd96, %fd89, 0d3FC5555555555511;
	fma.rn.f64 	%fd98, %fd97, %fd89, 0d3FE000000000000B;
	fma.rn.f64 	%fd99, %fd98, %fd89, 0d3FF0000000000000;
	fma.rn.f64 	%fd100, %fd99, %fd89, 0d3FF0000000000000;
	{
	.reg .b32 %temp; 
	mov.b64 	{%r14, %temp}, %fd100;
	}
	{
	.reg .b32 %temp; 
	mov.b64 	{%temp, %r15}, %fd100;
	}
	shl.b32 	%r33, %r13, 20;
	add.s32 	%r34, %r33, %r15;
	mov.b64 	%fd108, {%r14, %r34};
	{
	.reg .b32 %temp; 
	mov.b64 	{%temp, %r35}, %fd4;
	}
	mov.b32 	%f2, %r35;
	abs.f32 	%f1, %f2;
	setp.lt.f32 	%p4, %f1, 0f4086232B;
	@%p4 bra 	$L__BB10_7;
	setp.lt.f64 	%p5, %fd4, 0d0000000000000000;
	add.f64 	%fd101, %fd4, 0d7FF0000000000000;
	selp.f64 	%fd108, 0d0000000000000000, %fd101, %p5;
	setp.geu.f32 	%p6, %f1, 0f40874800;
	@%p6 bra 	$L__BB10_7;
	shr.u32 	%r36, %r13, 31;
	add.s32 	%r37, %r13, %r36;
	shr.s32 	%r38, %r37, 1;
	shl.b32 	%r39, %r38, 20;
	add.s32 	%r40, %r15, %r39;
	mov.b64 	%fd102, {%r14, %r40};
	sub.s32 	%r41, %r13, %r38;
	shl.b32 	%r42, %r41, 20;
	add.s32 	%r43, %r42, 1072693248;
	mov.b32 	%r44, 0;
	mov.b64 	%fd103, {%r44, %r43};
	mul.f64 	%fd108, %fd103, %fd102;
$L__BB10_7:
	abs.f64 	%fd104, %fd108;
	setp.eq.f64 	%p7, %fd104, 0d7FF0000000000000;
	fma.rn.f64 	%fd105, %fd108, %fd5, %fd108;
	selp.f64 	%fd106, %fd108, %fd105, %p7;
	st.param.f64 	[func_retval0], %fd106;
	ret;

}


// ===== COMPILED SASS (sm_100) =====

	.target	sm_100

	.elftype	@"ET_EXEC"


//--------------------- .note.nv.tkinfo           --------------------------
	.section	.note.nv.tkinfo,"",@"SHT_NOTE"
	.sectionflags	@"SHF_NOTE_NV_TKINFO"
	.tkinfo
        /*0018*/ 	.word	0x00000002
        /*0030*/ 	.string	""
        /*0030*/ 	.string	"ptxas"
        /*0030*/ 	.string	"Cuda compilation tools, release 13.0, V13.0.88"
        /*0030*/ 	.string	"Build cuda_13.0.r13.0/compiler.36424714_0"
        /*0030*/ 	.string	"-arch sm_100 -m 64 "



//--------------------- .note.nv.cuinfo           --------------------------
	.section	.note.nv.cuinfo,"",@"SHT_NOTE"
	.sectionflags	@"SHF_NOTE_NV_CUINFO"
        /*0018*/ 	.short	0x0002
        /*001a*/ 	.short	0x0064
        /*001c*/ 	.short	0x0082
	.zero		2


//--------------------- .nv.info                  --------------------------
	.section	.nv.info,"",@"SHT_CUDA_INFO"
	.align	4


	//----- nvinfo : EIATTR_REGCOUNT
	.align		4
        /*0000*/ 	.byte	0x04, 0x2f
        /*0002*/ 	.short	(.L_1 - .L_0)
	.align		4
.L_0:
        /*0004*/ 	.word	index@(_Z10pw_de_tanhPfS_i)
        /*0008*/ 	.word	0x0000001e


	//----- nvinfo : EIATTR_FRAME_SIZE
	.align		4
.L_1:
        /*000c*/ 	.byte	0x04, 0x11
        /*000e*/ 	.short	(.L_3 - .L_2)
	.align		4
.L_2:
        /*0010*/ 	.word	index@($_Z10pw_de_tanhPfS_i$__internal_accurate_pow)
        /*0014*/ 	.word	0x00000000


	//----- nvinfo : EIATTR_FRAME_SIZE
	.align		4
.L_3:
        /*0018*/ 	.byte	0x04, 0x11
        /*001a*/ 	.short	(.L_5 - .L_4)
	.align		4
.L_4:
        /*001c*/ 	.word	index@(_Z10pw_de_tanhPfS_i)
        /*0020*/ 	.word	0x00000000


	//----- nvinfo : EIATTR_REGCOUNT
	.align		4
.L_5:
        /*0024*/ 	.byte	0x04, 0x2f
        /*0026*/ 	.short	(.L_7 - .L_6)
	.align		4
.L_6:
        /*0028*/ 	.word	index@(_Z13pw_de_sigmoidPfS_i)
        /*002c*/ 	.word	0x0000000c


	//----- nvinfo : EIATTR_FRAME_SIZE
	.align		4
.L_7:
        /*0030*/ 	.byte	0x04, 0x11
        /*0032*/ 	.short	(.L_9 - .L_8)
	.align		4
.L_8:
        /*0034*/ 	.word	index@(_Z13pw_de_sigmoidPfS_i)
        /*0038*/ 	.word	0x00000000


	//----- nvinfo : EIATTR_REGCOUNT
	.align		4
.L_9:
        /*003c*/ 	.byte	0x04, 0x2f
        /*003e*/ 	.short	(.L_11 - .L_10)
	.align		4
.L_10:
        /*0040*/ 	.word	index@(_Z10pw_biasAddPfS_ii)
        /*0044*/ 	.word	0x0000000c


	//----- nvinfo : EIATTR_FRAME_SIZE
	.align		4
.L_11:
        /*0048*/ 	.byte	0x04, 0x11
        /*004a*/ 	.short	(.L_13 - .L_12)
	.align		4
.L_12:
        /*004c*/ 	.word	index@(_Z10pw_biasAddPfS_ii)
        /*0050*/ 	.word	0x00000000


	//----- nvinfo : EIATTR_REGCOUNT
	.align		4
.L_13:
        /*0054*/ 	.byte	0x04, 0x2f
        /*0056*/ 	.short	(.L_15 - .L_14)
	.align		4
.L_14:
        /*0058*/ 	.word	index@(_Z11pw_peepsAddPfS_S_ii)
        /*005c*/ 	.word	0x0000000e


	//----- nvinfo : EIATTR_FRAME_SIZE
	.align		4
.L_15:
        /*0060*/ 	.byte	0x04, 0x11
        /*0062*/ 	.short	(.L_17 - .L_16)
	.align		4
.L_16:
        /*0064*/ 	.word	index@(_Z11pw_peepsAddPfS_S_ii)
        /*0068*/ 	.word	0x00000000


	//----- nvinfo : EIATTR_REGCOUNT
	.align		4
.L_17:
        /*006c*/ 	.byte	0x04, 0x2f
        /*006e*/ 	.short	(.L_19 - .L_18)
	.align		4
.L_18:
        /*0070*/ 	.word	index@(_Z9pw_vecAddPfS_S_i)
        /*0074*/ 	.word	0x0000000c


	//----- nvinfo : EIATTR_FRAME_SIZE
	.align		4
.L_19:
        /*0078*/ 	.byte	0x04, 0x11
        /*007a*/ 	.short	(.L_21 - .L_20)
	.align		4
.L_20:
        /*007c*/ 	.word	index@(_Z9pw_vecAddPfS_S_i)
        /*0080*/ 	.word	0x00000000


	//----- nvinfo : EIATTR_REGCOUNT
	.align		4
.L_21:
        /*0084*/ 	.byte	0x04, 0x2f
        /*0086*/ 	.short	(.L_23 - .L_22)
	.align		4
.L_22:
        /*0088*/ 	.word	index@(_Z9pw_vecMulPfS_S_i)
        /*008c*/ 	.word	0x0000000c


	//----- nvinfo : EIATTR_FRAME_SIZE
	.align		4
.L_23:
        /*0090*/ 	.byte	0x04, 0x11
        /*0092*/ 	.short	(.L_25 - .L_24)
	.align		4
.L_24:
        /*0094*/ 	.word	index@(_Z9pw_vecMulPfS_S_i)
        /*0098*/ 	.word	0x00000000


	//----- nvinfo : EIATTR_REGCOUNT
	.align		4
.L_25:
        /*009c*/ 	.byte	0x04, 0x2f
        /*009e*/ 	.short	(.L_27 - .L_26)
	.align		4
.L_26:
        /*00a0*/ 	.word	index@(_Z7pw_tanhPfS_i)
        /*00a4*/ 	.word	0x0000000e


	//----- nvinfo : EIATTR_FRAME_SIZE
	.align		4
.L_27:
        /*00a8*/ 	.byte	0x04, 0x11
        /*00aa*/ 	.short	(.L_29 - .L_28)
	.align		4
.L_28:
        /*00ac*/ 	.word	index@(_Z7pw_tanhPfS_i)
        /*00b0*/ 	.word	0x00000000


	//----- nvinfo : EIATTR_REGCOUNT
	.align		4
.L_29:
        /*00b4*/ 	.byte	0x04, 0x2f
        /*00b6*/ 	.short	(.L_31 - .L_30)
	.align		4
.L_30:
        /*00b8*/ 	.word	index@(_Z10pw_sigmoidPfS_i)
        /*00bc*/ 	.word	0x0000000e


	//----- nvinfo : EIATTR_FRAME_SIZE
	.align		4
.L_31:
        /*00c0*/ 	.byte	0x04, 0x11
        /*00c2*/ 	.short	(.L_33 - .L_32)
	.align		4
.L_32:
        /*00c4*/ 	.word	index@($__internal_1_$__cuda_sm20_rcp_rn_f32_slowpath)
        /*00c8*/ 	.word	0x00000000


	//----- nvinfo : EIATTR_FRAME_SIZE
	.align		4
.L_33:
        /*00cc*/ 	.byte	0x04, 0x11
        /*00ce*/ 	.short	(.L_35 - .L_34)
	.align		4
.L_34:
        /*00d0*/ 	.word	index@(_Z10pw_sigmoidPfS_i)
        /*00d4*/ 	.word	0x00000000


	//----- nvinfo : EIATTR_REGCOUNT
	.align		4
.L_35:
        /*00d8*/ 	.byte	0x04, 0x2f
        /*00da*/ 	.short	(.L_37 - .L_36)
	.align		4
.L_36:
        /*00dc*/ 	.word	index@(_Z14elementWise_fpiiPfS_S_S_S_S_S_S_S_b)
        /*00e0*/ 	.word	0x00000020


	//----- nvinfo : EIATTR_FRAME_SIZE
	.align		4
.L_37:
        /*00e4*/ 	.byte	0x04, 0x11
        /*00e6*/ 	.short	(.L_39 - .L_38)
	.align		4
.L_38:
        /*00e8*/ 	.word	index@($__internal_0_$__cuda_sm20_rcp_rn_f32_slowpath)
        /*00ec*/ 	.word	0x00000000


	//----- nvinfo : EIATTR_FRAME_SIZE
	.align		4
.L_39:
        /*00f0*/ 	.byte	0x04, 0x11
        /*00f2*/ 	.short	(.L_41 - .L_40)
	.align		4
.L_40:
        /*00f4*/ 	.word	index@(_Z14elementWise_fpiiPfS_S_S_S_S_S_S_S_b)
        /*00f8*/ 	.word	0x00000000


	//----- nvinfo : EIATTR_REGCOUNT
	.align		4
.L_41:
        /*00fc*/ 	.byte	0x04, 0x2f
        /*00fe*/ 	.short	(.L_43 - .L_42)
	.align		4
.L_42:
        /*0100*/ 	.word	index@(_Z14elementWise_bpiiPfS_S_S_S_S_S_S_S_b)
        /*0104*/ 	.word	0x00000028


	//----- nvinfo : EIATTR_FRAME_SIZE
	.align		4
.L_43:
        /*0108*/ 	.byte	0x04, 0x11
        /*010a*/ 	.short	(.L_45 - .L_44)
	.align		4
.L_44:
        /*010c*/ 	.word	index@($_Z14elementWise_bpiiPfS_S_S_S_S_S_S_S_b$__internal_accurate_pow)
        /*0110*/ 	.word	0x00000000


	//----- nvinfo : EIATTR_FRAME_SIZE
	.align		4
.L_45:
        /*0114*/ 	.byte	0x04, 0x11
        /*0116*/ 	.short	(.L_47 - .L_46)
	.align		4
.L_46:
        /*0118*/ 	.word	index@(_Z14elementWise_bpiiPfS_S_S_S_S_S_S_S_b)
        /*011c*/ 	.word	0x00000000


	//----- nvinfo : EIATTR_MIN_STACK_SIZE
	.align		4
.L_47:
        /*0120*/ 	.byte	0x04, 0x12
        /*0122*/ 	.short	(.L_49 - .L_48)
	.align		4
.L_48:
        /*0124*/ 	.word	index@(_Z14elementWise_bpiiPfS_S_S_S_S_S_S_S_b)
        /*0128*/ 	.word	0x00000000


	//----- nvinfo : EIATTR_MIN_STACK_SIZE
	.align		4
.L_49:
        /*012c*/ 	.byte	0x04, 0x12
        /*012e*/ 	.short	(.L_51 - .L_50)
	.align		4
.L_50:
        /*0130*/ 	.word	index@(_Z14elementWise_fpiiPfS_S_S_S_S_S_S_S_b)
        /*0134*/ 	.word	0x00000000


	//----- nvinfo : EIATTR_MIN_STACK_SIZE
	.align		4
.L_51:
        /*0138*/ 	.byte	0x04, 0x12
        /*013a*/ 	.short	(.L_53 - .L_52)
	.align		4
.L_52:
        /*013c*/ 	.word	index@(_Z10pw_sigmoidPfS_i)
        /*0140*/ 	.word	0x00000000


	//----- nvinfo : EIATTR_MIN_STACK_SIZE
	.align		4
.L_53:
        /*0144*/ 	.byte	0x04, 0x12
        /*0146*/ 	.short	(.L_55 - .L_54)
	.align		4
.L_54:
        /*0148*/ 	.word	index@(_Z7pw_tanhPfS_i)
        /*014c*/ 	.word	0x00000000


	//----- nvinfo : EIATTR_MIN_STACK_SIZE
	.align		4
.L_55:
        /*0150*/ 	.byte	0x04, 0x12
        /*0152*/ 	.short	(.L_57 - .L_56)
	.align		4
.L_56:
        /*0154*/ 	.word	index@(_Z9pw_vecMulPfS_S_i)
        /*0158*/ 	.word	0x00000000


	//----- nvinfo : EIATTR_MIN_STACK_SIZE
	.align		4
.L_57:
        /*015c*/ 	.byte	0x04, 0x12
        /*015e*/ 	.short	(.L_59 - .L_58)
	.align		4
.L_58:
        /*0160*/ 	.word	index@(_Z9pw_vecAddPfS_S_i)
        /*0164*/ 	.word	0x00000000


	//----- nvinfo : EIATTR_MIN_STACK_SIZE
	.align		4
.L_59:
        /*0168*/ 	.byte	0x04, 0x12
        /*016a*/ 	.short	(.L_61 - .L_60)
	.align		4
.L_60:
        /*016c*/ 	.word	index@(_Z11pw_peepsAddPfS_S_ii)
        /*0170*/ 	.word	0x00000000


	//----- nvinfo : EIATTR_MIN_STACK_SIZE
	.align		4
.L_61:
        /*0174*/ 	.byte	0x04, 0x12
        /*0176*/ 	.short	(.L_63 - .L_62)
	.align		4
.L_62:
        /*0178*/ 	.word	index@(_Z10pw_biasAddPfS_ii)
        /*017c*/ 	.word	0x00000000


	//----- nvinfo : EIATTR_MIN_STACK_SIZE
	.align		4
.L_63:
        /*0180*/ 	.byte	0x04, 0x12
        /*0182*/ 	.short	(.L_65 - .L_64)
	.align		4
.L_64:
        /*0184*/ 	.word	index@(_Z13pw_de_sigmoidPfS_i)
        /*0188*/ 	.word	0x00000000


	//----- nvinfo : EIATTR_MIN_STACK_SIZE
	.align		4
.L_65:
        /*018c*/ 	.byte	0x04, 0x12
        /*018e*/ 	.short	(.L_67 - .L_66)
	.align		4
.L_66:
        /*0190*/ 	.word	index@(_Z10pw_de_tanhPfS_i)
        /*0194*/ 	.word	0x00000000
.L_67:


//--------------------- .nv.compat                --------------------------
	.section	.nv.compat,"",@"SHT_CUDA_COMPAT_INFO"
	.align	4
        /*0000*/ 	.byte	0x02, 0x09, 0x00, 0x00, 0x02, 0x02, 0x01, 0x00, 0x02, 0x05, 0x05, 0x00, 0x03, 0x07, 0x01, 0x01
        /*0010*/ 	.byte	0x02, 0x03, 0x00, 0x00, 0x02, 0x06, 0x01, 0x00, 0x04, 0x0b, 0x08, 0x00, 0x01, 0x00, 0x00, 0x00
        /*0020*/ 	.byte	0x00, 0x00, 0x00, 0x00


//--------------------- .nv.info._Z14elementWise_bpiiPfS_S_S_S_S_S_S_S_b --------------------------
	.section	.nv.info._Z14elementWise_bpiiPfS_S_S_S_S_S_S_S_b,"",@"SHT_CUDA_INFO"
	.sectionflags	@""
	.align	4


	//----- nvinfo : EIATTR_CUDA_API_VERSION
	.align		4
        /*0000*/ 	.byte	0x04, 0x37
        /*0002*/ 	.short	(.L_69 - .L_68)
.L_68:
        /*0004*/ 	.word	0x00000082


	//----- nvinfo : EIATTR_KPARAM_INFO
	.align		4
.L_69:
        /*0008*/ 	.byte	0x04, 0x17
        /*000a*/ 	.short	(.L_71 - .L_70)
.L_70:
        /*000c*/ 	.word	0x00000000
        /*0010*/ 	.short	0x000b
        /*0012*/ 	.short	0x0050
        /*0014*/ 	.byte	0x00, 0xf0, 0x05, 0x00


	//----- nvinfo : EIATTR_KPARAM_INFO
	.align		4
.L_71:
        /*0018*/ 	.byte	0x04, 0x17
        /*001a*/ 	.short	(.L_73 - .L_72)
.L_72:
        /*001c*/ 	.word	0x00000000
        /*0020*/ 	.short	0x000a
        /*0022*/ 	.short	0x0048
        /*0024*/ 	.byte	0x00, 0xf5, 0x21, 0x00


	//----- nvinfo : EIATTR_KPARAM_INFO
	.align		4
.L_73:
        /*0028*/ 	.byte	0x04, 0x17
        /*002a*/ 	.short	(.L_75 - .L_74)
.L_74:
        /*002c*/ 	.word	0x00000000
        /*0030*/ 	.short	0x0009
        /*0032*/ 	.short	0x0040
        /*0034*/ 	.byte	0x00, 0xf5, 0x21, 0x00


	//----- nvinfo : EIATTR_KPARAM_INFO
	.align		4
.L_75:
        /*0038*/ 	.byte	0x04, 0x17
        /*003a*/ 	.short	(.L_77 - .L_76)
.L_76:
        /*003c*/ 	.word	0x00000000
        /*0040*/ 	.short	0x0008
        /*0042*/ 	.short	0x0038
        /*0044*/ 	.byte	0x00, 0xf5, 0x21, 0x00


	//----- nvinfo : EIATTR_KPARAM_INFO
	.align		4
.L_77:
        /*0048*/ 	.byte	0x04, 0x17
        /*004a*/ 	.short	(.L_79 - .L_78)
.L_78:
        /*004c*/ 	.word	0x00000000
        /*0050*/ 	.short	0x0007
        /*0052*/ 	.short	0x0030
        /*0054*/ 	.byte	0x00, 0xf5, 0x21, 0x00


	//----- nvinfo : EIATTR_KPARAM_INFO
	.align		4
.L_79:
        /*0058*/ 	.byte	0x04, 0x17
        /*005a*/ 	.short	(.L_81 - .L_80)
.L_80:
        /*005c*/ 	.word	0x00000000
        /*0060*/ 	.short	0x0006
        /*0062*/ 	.short	0x0028
        /*0064*/ 	.byte	0x00, 0xf5, 0x21, 0x00


	//----- nvinfo : EIATTR_KPARAM_INFO
	.align		4
.L_81:
        /*0068*/ 	.byte	0x04, 0x17
        /*006a*/ 	.short	(.L_83 - .L_82)
.L_82:
        /*006c*/ 	.word	0x00000000
        /*0070*/ 	.short	0x0005
        /*0072*/ 	.short	0x0020
        /*0074*/ 	.byte	0x00, 0xf5, 0x21, 0x00


	//----- nvinfo : EIATTR_KPARAM_INFO
	.align		4
.L_83:
        /*0078*/ 	.byte	0x04, 0x17
        /*007a*/ 	.short	(.L_85 - .L_84)
.L_84:
        /*007c*/ 	.word	0x00000000
        /*0080*/ 	.short	0x0004
        /*0082*/ 	.short	0x0018
        /*0084*/ 	.byte	0x00, 0xf5, 0x21, 0x00


	//----- nvinfo : EIATTR_KPARAM_INFO
	.align		4
.L_85:
        /*0088*/ 	.byte	0x04, 0x17
        /*008a*/ 	.short	(.L_87 - .L_86)
.L_86:
        /*008c*/ 	.word	0x00000000
        /*0090*/ 	.short	0x0003
        /*0092*/ 	.short	0x0010
        /*0094*/ 	.byte	0x00, 0xf5, 0x21, 0x00


	//----- nvinfo : EIATTR_KPARAM_INFO
	.align		4
.L_87:
        /*0098*/ 	.byte	0x04, 0x17
        /*009a*/ 	.short	(.L_89 - .L_88)
.L_88:
        /*009c*/ 	.word	0x00000000
        /*00a0*/ 	.short	0x0002
        /*00a2*/ 	.short	0x0008
        /*00a4*/ 	.byte	0x00, 0xf5, 0x21, 0x00


	//----- nvinfo : EIATTR_KPARAM_INFO
	.align		4
.L_89:
        /*00a8*/ 	.byte	0x04, 0x17
        /*00aa*/ 	.short	(.L_91 - .L_90)
.L_90:
        /*00ac*/ 	.word	0x00000000
        /*00b0*/ 	.short	0x0001
        /*00b2*/ 	.short	0x0004
        /*00b4*/ 	.byte	0x00, 0xf0, 0x11, 0x00


	//----- nvinfo : EIATTR_KPARAM_INFO
	.align		4
.L_91:
        /*00b8*/ 	.byte	0x04, 0x17
        /*00ba*/ 	.short	(.L_93 - .L_92)
.L_92:
        /*00bc*/ 	.word	0x00000000
        /*00c0*/ 	.short	0x0000
        /*00c2*/ 	.short	0x0000
        /*00c4*/ 	.byte	0x00, 0xf0, 0x11, 0x00


	//----- nvinfo : EIATTR_SPARSE_MMA_MASK
	.align		4
.L_93:
        /*00c8*/ 	.byte	0x03, 0x50
        /*00ca*/ 	.short	0x0000


	//----- nvinfo : EIATTR_MAXREG_COUNT
	.align		4
        /*00cc*/ 	.byte	0x03, 0x1b
        /*00ce*/ 	.short	0x00ff


	//----- nvinfo : EIATTR_MERCURY_ISA_VERSION
	.align		4
        /*00d0*/ 	.byte	0x03, 0x5f
        /*00d2*/ 	.short	0x0101


	//----- nvinfo : EIATTR_VRC_CTA_INIT_COUNT
	.align		4
        /*00d4*/ 	.byte	0x02, 0x4a
	.zero		1
	.zero		1


	//----- nvinfo : EIATTR_EXIT_INSTR_OFFSETS
	.align		4
        /*00d8*/ 	.byte	0x04, 0x1c
        /*00da*/ 	.short	(.L_95 - .L_94)


	//   ....[0]....
.L_94:
        /*00dc*/ 	.word	0x00000080


	//   ....[1]....
        /*00e0*/ 	.word	0x00000d20


	//----- nvinfo : EIATTR_CRS_STACK_SIZE
	.align		4
.L_95:
        /*00e4*/ 	.byte	0x04, 0x1e
        /*00e6*/ 	.short	(.L_97 - .L_96)
.L_96:
        /*00e8*/ 	.word	0x00000000


	//----- nvinfo : EIATTR_CBANK_PARAM_SIZE
	.align		4
.L_97:
        /*00ec*/ 	.byte	0x03, 0x19
        /*00ee*/ 	.short	0x0051


	//----- nvinfo : EIATTR_PARAM_CBANK
	.align		4
        /*00f0*/ 	.byte	0x04, 0x0a
        /*00f2*/ 	.short	(.L_99 - .L_98)
	.align		4
.L_98:
        /*00f4*/ 	.word	index@(.nv.constant0._Z14elementWise_bpiiPfS_S_S_S_S_S_S_S_b)
        /*00f8*/ 	.short	0x0380
        /*00fa*/ 	.short	0x0051


	//----- nvinfo : EIATTR_SW_WAR
	.align		4
.L_99:
        /*00fc*/ 	.byte	0x04, 0x36
        /*00fe*/ 	.short	(.L_101 - .L_100)
.L_100:
        /*0100*/ 	.word	0x00000008
.L_101:


//--------------------- .nv.info._Z14elementWise_fpiiPfS_S_S_S_S_S_S_S_b --------------------------
	.section	.nv.info._Z14elementWise_fpiiPfS_S_S_S_S_S_S_S_b,"",@"SHT_CUDA_INFO"
	.sectionflags	@""
	.align	4


	//----- nvinfo : EIATTR_CUDA_API_VERSION
	.align		4
        /*0000*/ 	.byte	0x04, 0x37
        /*0002*/ 	.short	(.L_103 - .L_102)
.L_102:
        /*0004*/ 	.word	0x00000082


	//----- nvinfo : EIATTR_KPARAM_INFO
	.align		4
.L_103:
        /*0008*/ 	.byte	0x04, 0x17
        /*000a*/ 	.short	(.L_105 - .L_104)
.L_104:
        /*000c*/ 	.word	0x00000000
        /*0010*/ 	.short	0x000b
        /*0012*/ 	.short	0x0050
        /*0014*/ 	.byte	0x00, 0xf0, 0x05, 0x00


	//----- nvinfo : EIATTR_KPARAM_INFO
	.align		4
.L_105:
        /*0018*/ 	.byte	0x04, 0x17
        /*001a*/ 	.short	(.L_107 - .L_106)
.L_106:
        /*001c*/ 	.word	0x00000000
        /*0020*/ 	.short	0x000a
        /*0022*/ 	.short	0x0048
        /*0024*/ 	.byte	0x00, 0xf5, 0x21, 0x00


	//----- nvinfo : EIATTR_KPARAM_INFO
	.align		4
.L_107:
        /*0028*/ 	.byte	0x04, 0x17
        /*002a*/ 	.short	(.L_109 - .L_108)
.L_108:
        /*002c*/ 	.word	0x00000000
        /*0030*/ 	.short	0x0009
        /*0032*/ 	.short	0x0040
        /*0034*/ 	.byte	0x00, 0xf5, 0x21, 0x00


	//----- nvinfo : EIATTR_KPARAM_INFO
	.align		4
.L_109:
        /*0038*/ 	.byte	0x04, 0x17
        /*003a*/ 	.short	(.L_111 - .L_110)
.L_110:
        /*003c*/ 	.word	0x00000000
        /*0040*/ 	.short	0x0008
        /*0042*/ 	.short	0x0038
        /*0044*/ 	.byte	0x00, 0xf5, 0x21, 0x00


	//----- nvinfo : EIATTR_KPARAM_INFO
	.align		4
.L_111:
        /*0048*/ 	.byte	0x04, 0x17
        /*004a*/ 	.short	(.L_113 - .L_112)
.L_112:
        /*004c*/ 	.word	0x00000000
        /*0050*/ 	.short	0x0007
        /*0052*/ 	.short	0x0030
        /*0054*/ 	.byte	0x00, 0xf5, 0x21, 0x00


	//----- nvinfo : EIATTR_KPARAM_INFO
	.align		4
.L_113:
        /*0058*/ 	.byte	0x04, 0x17
        /*005a*/ 	.short	(.L_115 - .L_114)
.L_114:
        /*005c*/ 	.word	0x00000000
        /*0060*/ 	.short	0x0006
        /*0062*/ 	.short	0x0028
        /*0064*/ 	.byte	0x00, 0xf5, 0x21, 0x00


	//----- nvinfo : EIATTR_KPARAM_INFO
	.align		4
.L_115:
        /*0068*/ 	.byte	0x04, 0x17
        /*006a*/ 	.short	(.L_117 - .L_116)
.L_116:
        /*006c*/ 	.word	0x00000000
        /*0070*/ 	.short	0x0005
        /*0072*/ 	.short	0x0020
        /*0074*/ 	.byte	0x00, 0xf5, 0x21, 0x00


	//----- nvinfo : EIATTR_KPARAM_INFO
	.align		4
.L_117:
        /*0078*/ 	.byte	0x04, 0x17
        /*007a*/ 	.short	(.L_119 - .L_118)
.L_118:
        /*007c*/ 	.word	0x00000000
        /*0080*/ 	.short	0x0004
        /*0082*/ 	.short	0x0018
        /*0084*/ 	.byte	0x00, 0xf5, 0x21, 0x00


	//----- nvinfo : EIATTR_KPARAM_INFO
	.align		4
.L_119:
        /*0088*/ 	.byte	0x04, 0x17
        /*008a*/ 	.short	(.L_121 - .L_120)
.L_120:
        /*008c*/ 	.word	0x00000000
        /*0090*/ 	.short	0x0003
        /*0092*/ 	.short	0x0010
        /*0094*/ 	.byte	0x00, 0xf5, 0x21, 0x00


	//----- nvinfo : EIATTR_KPARAM_INFO
	.align		4
.L_121:
        /*0098*/ 	.byte	0x04, 0x17
        /*009a*/ 	.short	(.L_123 - .L_122)
.L_122:
        /*009c*/ 	.word	0x00000000
        /*00a0*/ 	.short	0x0002
        /*00a2*/ 	.short	0x0008
        /*00a4*/ 	.byte	0x00, 0xf5, 0x21, 0x00


	//----- nvinfo : EIATTR_KPARAM_INFO
	.align		4
.L_123:
        /*00a8*/ 	.byte	0x04, 0x17
        /*00aa*/ 	.short	(.L_125 - .L_124)
.L_124:
        /*00ac*/ 	.word	0x00000000
        /*00b0*/ 	.short	0x0001
        /*00b2*/ 	.short	0x0004
        /*00b4*/ 	.byte	0x00, 0xf0, 0x11, 0x00


	//----- nvinfo : EIATTR_KPARAM_INFO
	.align		4
.L_125:
        /*00b8*/ 	.byte	0x04, 0x17
        /*00ba*/ 	.short	(.L_127 - .L_126)
.L_126:
        /*00bc*/ 	.word	0x00000000
        /*00c0*/ 	.short	0x0000
        /*00c2*/ 	.short	0x0000
        /*00c4*/ 	.byte	0x00, 0xf0, 0x11, 0x00


	//----- nvinfo : EIATTR_SPARSE_MMA_MASK
	.align		4
.L_127:
        /*00c8*/ 	.byte	0x03, 0x50
        /*00ca*/ 	.short	0x0000


	//----- nvinfo : EIATTR_MAXREG_COUNT
	.align		4
        /*00cc*/ 	.byte	0x03, 0x1b
        /*00ce*/ 	.short	0x00ff


	//----- nvinfo : EIATTR_MERCURY_ISA_VERSION
	.align		4
        /*00d0*/ 	.byte	0x03, 0x5f
        /*00d2*/ 	.short	0x0101


	//----- nvinfo : EIATTR_VRC_CTA_INIT_COUNT
	.align		4
        /*00d4*/ 	.byte	0x02, 0x4a
	.zero		1
	.zero		1


	//----- nvinfo : EIATTR_EXIT_INSTR_OFFSETS
	.align		4
        /*00d8*/ 	.byte	0x04, 0x1c
        /*00da*/ 	.short	(.L_129 - .L_128)


	//   ....[0]....
.L_128:
        /*00dc*/ 	.word	0x00000080


	//   ....[1]....
        /*00e0*/ 	.word	0x00000dd0


	//----- nvinfo : EIATTR_CRS_STACK_SIZE
	.align		4
.L_129:
        /*00e4*/ 	.byte	0x04, 0x1e
        /*00e6*/ 	.short	(.L_131 - .L_130)
.L_130:
        /*00e8*/ 	.word	0x00000000


	//----- nvinfo : EIATTR_CBANK_PARAM_SIZE
	.align		4
.L_131:
        /*00ec*/ 	.byte	0x03, 0x19
        /*00ee*/ 	.short	0x0051


	//----- nvinfo : EIATTR_PARAM_CBANK
	.align		4
        /*00f0*/ 	.byte	0x04, 0x0a
        /*00f2*/ 	.short	(.L_133 - .L_132)
	.align		4
.L_132:
        /*00f4*/ 	.word	index@(.nv.constant0._Z14elementWise_fpiiPfS_S_S_S_S_S_S_S_b)
        /*00f8*/ 	.short	0x0380
        /*00fa*/ 	.short	0x0051


	//----- nvinfo : EIATTR_SW_WAR
	.align		4
.L_133:
        /*00fc*/ 	.byte	0x04, 0x36
        /*00fe*/ 	.short	(.L_135 - .L_134)
.L_134:
        /*0100*/ 	.word	0x00000008
.L_135:


//--------------------- .nv.info._Z10pw_sigmoidPfS_i --------------------------
	.section	.nv.info._Z10pw_sigmoidPfS_i,"",@"SHT_CUDA_INFO"
	.sectionflags	@""
	.align	4


	//----- nvinfo : EIATTR_CUDA_API_VERSION
	.align		4
        /*0000*/ 	.byte	0x04, 0x37
        /*0002*/ 	.short	(.L_137 - .L_136)
.L_136:
        /*0004*/ 	.word	0x00000082


	//----- nvinfo : EIATTR_KPARAM_INFO
	.align		4
.L_137:
        /*0008*/ 	.byte	0x04, 0x17
        /*000a*/ 	.short	(.L_139 - .L_138)
.L_138:
        /*000c*/ 	.word	0x00000000
        /*0010*/ 	.short	0x0002
        /*0012*/ 	.short	0x0010
        /*0014*/ 	.byte	0x00, 0xf0, 0x11, 0x00


	//----- nvinfo : EIATTR_KPARAM_INFO
	.align		4
.L_139:
        /*0018*/ 	.byte	0x04, 0x17
        /*001a*/ 	.short	(.L_141 - .L_140)
.L_140:
        /*001c*/ 	.word	0x00000000
        /*0020*/ 	.short	0x0001
        /*0022*/ 	.short	0x0008
        /*0024*/ 	.byte	0x00, 0xf5, 0x21, 0x00


	//----- nvinfo : EIATTR_KPARAM_INFO
	.align		4
.L_141:
        /*0028*/ 	.byte	0x04, 0x17
        /*002a*/ 	.short	(.L_143 - .L_142)
.L_142:
        /*002c*/ 	.word	0x00000000
        /*0030*/ 	.short	0x0000
        /*0032*/ 	.short	0x0000
        /*0034*/ 	.byte	0x00, 0xf5, 0x21, 0x00


	//----- nvinfo : EIATTR_SPARSE_MMA_MASK
	.align		4
.L_143:
        /*0038*/ 	.byte	0x03, 0x50
        /*003a*/ 	.short	0x0000


	//----- nvinfo : EIATTR_MAXREG_COUNT
	.align		4
        /*003c*/ 	.byte	0x03, 0x1b
        /*003e*/ 	.short	0x00ff


	//----- nvinfo : EIATTR_MERCURY_ISA_VERSION
	.align		4
        /*0040*/ 	.byte	0x03, 0x5f
        /*0042*/ 	.short	0x0101


	//----- nvinfo : EIATTR_VRC_CTA_INIT_COUNT
	.align		4
        /*0044*/ 	.byte	0x02, 0x4a
	.zero		1
	.zero		1


	//----- nvinfo : EIATTR_EXIT_INSTR_OFFSETS
	.align		4
        /*0048*/ 	.byte	0x04, 0x1c
        /*004a*/ 	.short	(.L_145 - .L_144)


	//   ....[0]....
.L_144:
        /*004c*/ 	.word	0x00000070


	//   ....[1]....
        /*0050*/ 	.word	0x00000260


	//----- nvinfo : EIATTR_CRS_STACK_SIZE
	.align		4
.L_145:
        /*0054*/ 	.byte	0x04, 0x1e
        /*0056*/ 	.short	(.L_147 - .L_146)
.L_146:
        /*0058*/ 	.word	0x00000000


	//----- nvinfo : EIATTR_CBANK_PARAM_SIZE
	.align		4
.L_147:
        /*005c*/ 	.byte	0x03, 0x19
        /*005e*/ 	.short	0x0014


	//----- nvinfo : EIATTR_PARAM_CBANK
	.align		4
        /*0060*/ 	.byte	0x04, 0x0a
        /*0062*/ 	.short	(.L_149 - .L_148)
	.align		4
.L_148:
        /*0064*/ 	.word	index@(.nv.constant0._Z10pw_sigmoidPfS_i)
        /*0068*/ 	.short	0x0380
        /*006a*/ 	.short	0x0014


	//----- nvinfo : EIATTR_SW_WAR
	.align		4
.L_149:
        /*006c*/ 	.byte	0x04, 0x36
        /*006e*/ 	.short	(.L_151 - .L_150)
.L_150:
        /*0070*/ 	.word	0x00000008
.L_151:


//--------------------- .nv.info._Z7pw_tanhPfS_i  --------------------------
	.section	.nv.info._Z7pw_tanhPfS_i,"",@"SHT_CUDA_INFO"
	.sectionflags	@""
	.align	4


	//----- nvinfo : EIATTR_CUDA_API_VERSION
	.align		4
        /*0000*/ 	.byte	0x04, 0x37
        /*0002*/ 	.short	(.L_153 - .L_152)
.L_152:
        /*0004*/ 	.word	0x00000082


	//----- nvinfo : EIATTR_KPARAM_INFO
	.align		4
.L_153:
        /*0008*/ 	.byte	0x04, 0x17
        /*000a*/ 	.short	(.L_155 - .L_154)
.L_154:
        /*000c*/ 	.word	0x00000000
        /*0010*/ 	.short	0x0002
        /*0012*/ 	.short	0x0010
        /*0014*/ 	.byte	0x00, 0xf0, 0x11, 0x00


	//----- nvinfo : EIATTR_KPARAM_INFO
	.align		4
.L_155:
        /*0018*/ 	.byte	0x04, 0x17
        /*001a*/ 	.short	(.L_157 - .L_156)
.L_156:
        /*001c*/ 	.word	0x00000000
        /*0020*/ 	.short	0x0001
        /*0022*/ 	.short	0x0008
        /*0024*/ 	.byte	0x00, 0xf5, 0x21, 0x00


	//----- nvinfo : EIATTR_KPARAM_INFO
	.align		4
.L_157:
        /*0028*/ 	.byte	0x04, 0x17
        /*002a*/ 	.short	(.L_159 - .L_158)
.L_158:
        /*002c*/ 	.word	0x00000000
        /*0030*/ 	.short	0x0000
        /*0032*/ 	.short	0x0000
        /*0034*/ 	.byte	0x00, 0xf5, 0x21, 0x00


	//----- nvinfo : EIATTR_SPARSE_MMA_MASK
	.align		4
.L_159:
        /*0038*/ 	.byte	0x03, 0x50
        /*003a*/ 	.short	0x0000


	//----- nvinfo : EIATTR_MAXREG_COUNT
	.align		4
        /*003c*/ 	.byte	0x03, 0x1b
        /*003e*/ 	.short	0x00ff


	//----- nvinfo : EIATTR_MERCURY_ISA_VERSION
	.align		4
        /*0040*/ 	.byte	0x03, 0x5f
        /*0042*/ 	.short	0x0101


	//----- nvinfo : EIATTR_VRC_CTA_INIT_COUNT
	.align		4
        /*0044*/ 	.byte	0x02, 0x4a
	.zero		1
	.zero		1


	//----- nvinfo : EIATTR_EXIT_INSTR_OFFSETS
	.align		4
        /*0048*/ 	.byte	0x04, 0x1c
        /*004a*/ 	.short	(.L_161 - .L_160)


	//   ....[0]....
.L_160:
        /*004c*/ 	.word	0x00000070


	//   ....[1]....
        /*0050*/ 	.word	0x00000200


	//----- nvinfo : EIATTR_CBANK_PARAM_SIZE
	.align		4
.L_161:
        /*0054*/ 	.byte	0x03, 0x19
        /*0056*/ 	.short	0x0014


	//----- nvinfo : EIATTR_PARAM_CBANK
	.align		4
        /*0058*/ 	.byte	0x04, 0x0a
        /*005a*/ 	.short	(.L_163 - .L_162)
	.align		4
.L_162:
        /*005c*/ 	.word	index@(.nv.constant0._Z7pw_tanhPfS_i)
        /*0060*/ 	.short	0x0380
        /*0062*/ 	.short	0x0014


	//----- nvinfo : EIATTR_SW_WAR
	.align		4
.L_163:
        /*0064*/ 	.byte	0x04, 0x36
        /*0066*/ 	.short	(.L_165 - .L_164)
.L_164:
        /*0068*/ 	.word	0x00000008
.L_165:


//--------------------- .nv.info._Z9pw_vecMulPfS_S_i --------------------------
	.section	.nv.info._Z9pw_vecMulPfS_S_i,"",@"SHT_CUDA_INFO"
	.sectionflags	@""
	.align	4


	//----- nvinfo : EIATTR_CUDA_API_VERSION
	.align		4
        /*0000*/ 	.byte	0x04, 0x37
        /*0002*/ 	.short	(.L_167 - .L_166)
.L_166:
        /*0004*/ 	.word	0x00000082


	//----- nvinfo : EIATTR_KPARAM_INFO
	.align		4
.L_167:
        /*0008*/ 	.byte	0x04, 0x17
        /*000a*/ 	.short	(.L_169 - .L_168)
.L_168:
        /*000c*/ 	.word	0x00000000
        /*0010*/ 	.short	0x0003
        /*0012*/ 	.short	0x0018
        /*0014*/ 	.byte	0x00, 0xf0, 0x11, 0x00


	//----- nvinfo : EIATTR_KPARAM_INFO
	.align		4
.L_169:
        /*0018*/ 	.byte	0x04, 0x17
        /*001a*/ 	.short	(.L_171 - .L_170)
.L_170:
        /*001c*/ 	.word	0x00000000
        /*0020*/ 	.short	0x0002
        /*0022*/ 	.short	0x0010
        /*0024*/ 	.byte	0x00, 0xf5, 0x21, 0x00


	//----- nvinfo : EIATTR_KPARAM_INFO
	.align		4
.L_171:
        /*0028*/ 	.byte	0x04, 0x17
        /*002a*/ 	.short	(.L_173 - .L_172)
.L_172:
        /*002c*/ 	.word	0x00000000
        /*0030*/ 	.short	0x0001
        /*0032*/ 	.short	0x0008
        /*0034*/ 	.byte	0x00, 0xf5, 0x21, 0x00


	//----- nvinfo : EIATTR_KPARAM_INFO
	.align		4
.L_173:
        /*0038*/ 	.byte	0x04, 0x17
        /*003a*/ 	.short	(.L_175 - .L_174)
.L_174:
        /*003c*/ 	.word	0x00000000
        /*0040*/ 	.short	0x0000
        /*0042*/ 	.short	0x0000
        /*0044*/ 	.byte	0x00, 0xf5, 0x21, 0x00


	//----- nvinfo : EIATTR_SPARSE_MMA_MASK
	.align		4
.L_175:
        /*0048*/ 	.byte	0x03, 0x50
        /*004a*/ 	.short	0x0000


	//----- nvinfo : EIATTR_MAXREG_COUNT
	.align		4
        /*004c*/ 	.byte	0x03, 0x1b
        /*004e*/ 	.short	0x00ff


	//----- nvinfo : EIATTR_MERCURY_ISA_VERSION
	.align		4
        /*0050*/ 	.byte	0x03, 0x5f
        /*0052*/ 	.short	0x0101


	//----- nvinfo : EIATTR_VRC_CTA_INIT_COUNT
	.align		4
        /*0054*/ 	.byte	0x02, 0x4a
	.zero		1
	.zero		1


	//----- nvinfo : EIATTR_EXIT_INSTR_OFFSETS
	.align		4
        /*0058*/ 	.byte	0x04, 0x1c
        /*005a*/ 	.short	(.L_177 - .L_176)


	//   ....[0]....
.L_176:
        /*005c*/ 	.word	0x00000070


	//   ....[1]....
        /*0060*/ 	.word	0x00000130


	//----- nvinfo : EIATTR_CBANK_PARAM_SIZE
	.align		4
.L_177:
        /*0064*/ 	.byte	0x03, 0x19
        /*0066*/ 	.short	0x001c


	//----- nvinfo : EIATTR_PARAM_CBANK
	.align		4
        /*0068*/ 	.byte	0x04, 0x0a
        /*006a*/ 	.short	(.L_179 - .L_178)
	.align		4
.L_178:
        /*006c*/ 	.word	index@(.nv.constant0._Z9pw_vecMulPfS_S_i)
        /*0070*/ 	.short	0x0380
        /*0072*/ 	.short	0x001c


	//----- nvinfo : EIATTR_SW_WAR
	.align		4
.L_179:
        /*0074*/ 	.byte	0x04, 0x36
        /*0076*/ 	.short	(.L_181 - .L_180)
.L_180:
        /*0078*/ 	.word	0x00000008
.L_181:


//--------------------- .nv.info._Z9pw_vecAddPfS_S_i --------------------------
	.section	.nv.info._Z9pw_vecAddPfS_S_i,"",@"SHT_CUDA_INFO"
	.sectionflags	@""
	.align	4


	//----- nvinfo : EIATTR_CUDA_API_VERSION
	.align		4
        /*0000*/ 	.byte	0x04, 0x37
        /*0002*/ 	.short	(.L_183 - .L_182)
.L_182:
        /*0004*/ 	.word	0x00000082


	//----- nvinfo : EIATTR_KPARAM_INFO
	.align		4
.L_183:
        /*0008*/ 	.byte	0x04, 0x17
        /*000a*/ 	.short	(.L_185 - .L_184)
.L_184:
        /*000c*/ 	.word	0x00000000
        /*0010*/ 	.short	0x0003
        /*0012*/ 	.short	0x0018
        /*0014*/ 	.byte	0x00, 0xf0, 0x11, 0x00


	//----- nvinfo : EIATTR_KPARAM_INFO
	.align		4
.L_185:
        /*0018*/ 	.byte	0x04, 0x17
        /*001a*/ 	.short	(.L_187 - .L_186)
.L_186:
        /*001c*/ 	.word	0x00000000
        /*0020*/ 	.short	0x0002
        /*0022*/ 	.short	0x0010
        /*0024*/ 	.byte	0x00, 0xf5, 0x21, 0x00


	//----- nvinfo : EIATTR_KPARAM_INFO
	.align		4
.L_187:
        /*0028*/ 	.byte	0x04, 0x17
        /*002a*/ 	.short	(.L_189 - .L_188)
.L_188:
        /*002c*/ 	.word	0x00000000
        /*0030*/ 	.short	0x0001
        /*0032*/ 	.short	0x0008
        /*0034*/ 	.byte	0x00, 0xf5, 0x21, 0x00


	//----- nvinfo : EIATTR_KPARAM_INFO
	.align		4
.L_189:
        /*0038*/ 	.byte	0x04, 0x17
        /*003a*/ 	.short	(.L_191 - .L_190)
.L_190:
        /*003c*/ 	.word	0x00000000
        /*0040*/ 	.short	0x0000
        /*0042*/ 	.short	0x0000
        /*0044*/ 	.byte	0x00, 0xf5, 0x21, 0x00


	//----- nvinfo : EIATTR_SPARSE_MMA_MASK
	.align		4
.L_191:
        /*0048*/ 	.byte	0x03, 0x50
        /*004a*/ 	.short	0x0000


	//----- nvinfo : EIATTR_MAXREG_COUNT
	.align		4
        /*004c*/ 	.byte	0x03, 0x1b
        /*004e*/ 	.short	0x00ff


	//----- nvinfo : EIATTR_MERCURY_ISA_VERSION
	.align		4
        /*0050*/ 	.byte	0x03, 0x5f
        /*0052*/ 	.short	0x0101


	//----- nvinfo : EIATTR_VRC_CTA_INIT_COUNT
	.align		4
        /*0054*/ 	.byte	0x02, 0x4a
	.zero		1
	.zero		1


	//----- nvinfo : EIATTR_EXIT_INSTR_OFFSETS
	.align		4
        /*0058*/ 	.byte	0x04, 0x1c
        /*005a*/ 	.short	(.L_193 - .L_192)


	//   ....[0]....
.L_192:
        /*005c*/ 	.word	0x00000070


	//   ....[1]....
        /*0060*/ 	.word	0x00000130


	//----- nvinfo : EIATTR_CBANK_PARAM_SIZE
	.align		4
.L_193:
        /*0064*/ 	.byte	0x03, 0x19
        /*0066*/ 	.short	0x001c


	//----- nvinfo : EIATTR_PARAM_CBANK
	.align		4
        /*0068*/ 	.byte	0x04, 0x0a
        /*006a*/ 	.short	(.L_195 - .L_194)
	.align		4
.L_194:
        /*006c*/ 	.word	index@(.nv.constant0._Z9pw_vecAddPfS_S_i)
        /*0070*/ 	.short	0x0380
        /*0072*/ 	.short	0x001c


	//----- nvinfo : EIATTR_SW_WAR
	.align		4
.L_195:
        /*0074*/ 	.byte	0x04, 0x36
        /*0076*/ 	.short	(.L_197 - .L_196)
.L_196:
        /*0078*/ 	.word	0x00000008
.L_197:


//--------------------- .nv.info._Z11pw_peepsAddPfS_S_ii --------------------------
	.section	.nv.info._Z11pw_peepsAddPfS_S_ii,"",@"SHT_CUDA_INFO"
	.sectionflags	@""
	.align	4


	//----- nvinfo : EIATTR_CUDA_API_VERSION
	.align		4
        /*0000*/ 	.byte	0x04, 0x37
        /*0002*/ 	.short	(.L_199 - .L_198)
.L_198:
        /*0004*/ 	.word	0x00000082


	//----- nvinfo : EIATTR_KPARAM_INFO
	.align		4
.L_199:
        /*0008*/ 	.byte	0x04, 0x17
        /*000a*/ 	.short	(.L_201 - .L_200)
.L_200:
        /*000c*/ 	.word	0x00000000
        /*0010*/ 	.short	0x0004
        /*0012*/ 	.short	0x001c
        /*0014*/ 	.byte	0x00, 0xf0, 0x11, 0x00


	//----- nvinfo : EIATTR_KPARAM_INFO
	.align		4
.L_201:
        /*0018*/ 	.byte	0x04, 0x17
        /*001a*/ 	.short	(.L_203 - .L_202)
.L_202:
        /*001c*/ 	.word	0x00000000
        /*0020*/ 	.short	0x0003
        /*0022*/ 	.short	0x0018
        /*0024*/ 	.byte	0x00, 0xf0, 0x11, 0x00


	//----- nvinfo : EIATTR_KPARAM_INFO
	.align		4
.L_203:
        /*0028*/ 	.byte	0x04, 0x17
        /*002a*/ 	.short	(.L_205 - .L_204)
.L_204:
        /*002c*/ 	.word	0x00000000
        /*0030*/ 	.short	0x0002
        /*0032*/ 	.short	0x0010
        /*0034*/ 	.byte	0x00, 0xf5, 0x21, 0x00


	//----- nvinfo : EIATTR_KPARAM_INFO
	.align		4
.L_205:
        /*0038*/ 	.byte	0x04, 0x17
        /*003a*/ 	.short	(.L_207 - .L_206)
.L_206:
        /*003c*/ 	.word	0x00000000
        /*0040*/ 	.short	0x0001
        /*0042*/ 	.short	0x0008
        /*0044*/ 	.byte	0x00, 0xf5, 0x21, 0x00


	//----- nvinfo : EIATTR_KPARAM_INFO
	.align		4
.L_207:
        /*0048*/ 	.byte	0x04, 0x17
        /*004a*/ 	.short	(.L_209 - .L_208)
.L_208:
        /*004c*/ 	.word	0x00000000
        /*0050*/ 	.short	0x0000
        /*0052*/ 	.short	0x0000
        /*0054*/ 	.byte	0x00, 0xf5, 0x21, 0x00


	//----- nvinfo : EIATTR_SPARSE_MMA_MASK
	.align		4
.L_209:
        /*0058*/ 	.byte	0x03, 0x50
        /*005a*/ 	.short	0x0000


	//----- nvinfo : EIATTR_MAXREG_COUNT
	.align		4
        /*005c*/ 	.byte	0x03, 0x1b
        /*005e*/ 	.short	0x00ff


	//----- nvinfo : EIATTR_MERCURY_ISA_VERSION
	.align		4
        /*0060*/ 	.byte	0x03, 0x5f
        /*0062*/ 	.short	0x0101


	//----- nvinfo : EIATTR_VRC_CTA_INIT_COUNT
	.align		4
        /*0064*/ 	.byte	0x02, 0x4a
	.zero		1
	.zero		1


	//----- nvinfo : EIATTR_EXIT_INSTR_OFFSETS
	.align		4
        /*0068*/ 	.byte	0x04, 0x1c
        /*006a*/ 	.short	(.L_211 - .L_210)


	//   ....[0]....
.L_210:
        /*006c*/ 	.word	0x00000070


	//   ....[1]....
        /*0070*/ 	.word	0x000002a0


	//----- nvinfo : EIATTR_CBANK_PARAM_SIZE
	.align		4
.L_211:
        /*0074*/ 	.byte	0x03, 0x19
        /*0076*/ 	.short	0x0020


	//----- nvinfo : EIATTR_PARAM_CBANK
	.align		4
        /*0078*/ 	.byte	0x04, 0x0a
        /*007a*/ 	.short	(.L_213 - .L_212)
	.align		4
.L_212:
        /*007c*/ 	.word	index@(.nv.constant0._Z11pw_peepsAddPfS_S_ii)
        /*0080*/ 	.short	0x0380
        /*0082*/ 	.short	0x0020


	//----- nvinfo : EIATTR_SW_WAR
	.align		4
.L_213:
        /*0084*/ 	.byte	0x04, 0x36
        /*0086*/ 	.short	(.L_215 - .L_214)
.L_214:
        /*0088*/ 	.word	0x00000008
.L_215:


//--------------------- .nv.info._Z10pw_biasAddPfS_ii --------------------------
	.section	.nv.info._Z10pw_biasAddPfS_ii,"",@"SHT_CUDA_INFO"
	.sectionflags	@""
	.align	4


	//----- nvinfo : EIATTR_CUDA_API_VERSION
	.align		4
        /*0000*/ 	.byte	0x04, 0x37
        /*0002*/ 	.short	(.L_217 - .L_216)
.L_216:
        /*0004*/ 	.word	0x00000082


	//----- nvinfo : EIATTR_KPARAM_INFO
	.align		4
.L_217:
        /*0008*/ 	.byte	0x04, 0x17
        /*000a*/ 	.short	(.L_219 - .L_218)
.L_218:
        /*000c*/ 	.word	0x00000000
        /*0010*/ 	.short	0x0003
        /*0012*/ 	.short	0x0014
        /*0014*/ 	.byte	0x00, 0xf0, 0x11, 0x00


	//----- nvinfo : EIATTR_KPARAM_INFO
	.align		4
.L_219:
        /*0018*/ 	.byte	0x04, 0x17
        /*001a*/ 	.short	(.L_221 - .L_220)
.L_220:
        /*001c*/ 	.word	0x00000000
        /*0020*/ 	.short	0x0002
        /*0022*/ 	.short	0x0010
        /*0024*/ 	.byte	0x00, 0xf0, 0x11, 0x00


	//----- nvinfo : EIATTR_KPARAM_INFO
	.align		4
.L_221:
        /*0028*/ 	.byte	0x04, 0x17
        /*002a*/ 	.short	(.L_223 - .L_222)
.L_222:
        /*002c*/ 	.word	0x00000000
        /*0030*/ 	.short	0x0001
        /*0032*/ 	.short	0x0008
        /*0034*/ 	.byte	0x00, 0xf5, 0x21, 0x00


	//----- nvinfo : EIATTR_KPARAM_INFO
	.align		4
.L_223:
        /*0038*/ 	.byte	0x04, 0x17
        /*003a*/ 	.short	(.L_225 - .L_224)
.L_224:
        /*003c*/ 	.word	0x00000000
        /*0040*/ 	.short	0x0000
        /*0042*/ 	.short	0x0000
        /*0044*/ 	.byte	0x00, 0xf5, 0x21, 0x00


	//----- nvinfo : EIATTR_SPARSE_MMA_MASK
	.align		4
.L_225:
        /*0048*/ 	.byte	0x03, 0x50
        /*004a*/ 	.short	0x0000


	//----- nvinfo : EIATTR_MAXREG_COUNT
	.align		4
        /*004c*/ 	.byte	0x03, 0x1b
        /*004e*/ 	.short	0x00ff


	//----- nvinfo : EIATTR_MERCURY_ISA_VERSION
	.align		4
        /*0050*/ 	.byte	0x03, 0x5f
        /*0052*/ 	.short	0x0101


	//----- nvinfo : EIATTR_VRC_CTA_INIT_COUNT
	.align		4
        /*0054*/ 	.byte	0x02, 0x4a
	.zero		1
	.zero		1


	//----- nvinfo : EIATTR_EXIT_INSTR_OFFSETS
	.align		4
        /*0058*/ 	.byte	0x04, 0x1c
        /*005a*/ 	.short	(.L_227 - .L_226)


	//   ....[0]....
.L_226:
        /*005c*/ 	.word	0x00000070


	//   ....[1]....
        /*0060*/ 	.word	0x00000270


	//----- nvinfo : EIATTR_CBANK_PARAM_SIZE
	.align		4
.L_227:
        /*0064*/ 	.byte	0x03, 0x19
        /*0066*/ 	.short	0x0018


	//----- nvinfo : EIATTR_PARAM_CBANK
	.align		4
        /*0068*/ 	.byte	0x04, 0x0a
        /*006a*/ 	.short	(.L_229 - .L_228)
	.align		4
.L_228:
        /*006c*/ 	.word	index@(.nv.constant0._Z10pw_biasAddPfS_ii)
        /*0070*/ 	.short	0x0380
        /*0072*/ 	.short	0x0018


	//----- nvinfo : EIATTR_SW_WAR
	.align		4
.L_229:
        /*0074*/ 	.byte	0x04, 0x36
        /*0076*/ 	.short	(.L_231 - .L_230)
.L_230:
        /*0078*/ 	.word	0x00000008
.L_231:


//--------------------- .nv.info._Z13pw_de_sigmoidPfS_i --------------------------
	.section	.nv.info._Z13pw_de_sigmoidPfS_i,"",@"SHT_CUDA_INFO"
	.sectionflags	@""
	.align	4


	//----- nvinfo : EIATTR_CUDA_API_VERSION
	.align		4
        /*0000*/ 	.byte	0x04, 0x37
        /*0002*/ 	.short	(.L_233 - .L_232)
.L_232:
        /*0004*/ 	.word	0x00000082


	//----- nvinfo : EIATTR_KPARAM_INFO
	.align		4
.L_233:
        /*0008*/ 	.byte	0x04, 0x17
        /*000a*/ 	.short	(.L_235 - .L_234)
.L_234:
        /*000c*/ 	.word	0x00000000
        /*0010*/ 	.short	0x0002
        /*0012*/ 	.short	0x0010
        /*0014*/ 	.byte	0x00, 0xf0, 0x11, 0x00


	//----- nvinfo : EIATTR_KPARAM_INFO
	.align		4
.L_235:
        /*0018*/ 	.byte	0x04, 0x17
        /*001a*/ 	.short	(.L_237 - .L_236)
.L_236:
        /*001c*/ 	.word	0x00000000
        /*0020*/ 	.short	0x0001
        /*0022*/ 	.short	0x0008
        /*0024*/ 	.byte	0x00, 0xf5, 0x21, 0x00


	//----- nvinfo : EIATTR_KPARAM_INFO
	.align		4
.L_237:
        /*0028*/ 	.byte	0x04, 0x17
        /*002a*/ 	.short	(.L_239 - .L_238)
.L_238:
        /*002c*/ 	.word	0x00000000
        /*0030*/ 	.short	0x0000
        /*0032*/ 	.short	0x0000
        /*0034*/ 	.byte	0x00, 0xf5, 0x21, 0x00


	//----- nvinfo : EIATTR_SPARSE_MMA_MASK
	.align		4
.L_239:
        /*0038*/ 	.byte	0x03, 0x50
        /*003a*/ 	.short	0x0000


	//----- nvinfo : EIATTR_MAXREG_COUNT
	.align		4
        /*003c*/ 	.byte	0x03, 0x1b
        /*003e*/ 	.short	0x00ff


	//----- nvinfo : EIATTR_MERCURY_ISA_VERSION
	.align		4
        /*0040*/ 	.byte	0x03, 0x5f
        /*0042*/ 	.short	0x0101


	//----- nvinfo : EIATTR_VRC_CTA_INIT_COUNT
	.align		4
        /*0044*/ 	.byte	0x02, 0x4a
	.zero		1
	.zero		1


	//----- nvinfo : EIATTR_EXIT_INSTR_OFFSETS
	.align		4
        /*0048*/ 	.byte	0x04, 0x1c
        /*004a*/ 	.short	(.L_241 - .L_240)


	//   ....[0]....
.L_240:
        /*004c*/ 	.word	0x00000070


	//   ....[1]....
        /*0050*/ 	.word	0x00000110


	//----- nvinfo : EIATTR_CBANK_PARAM_SIZE
	.align		4
.L_241:
        /*0054*/ 	.byte	0x03, 0x19
        /*0056*/ 	.short	0x0014


	//----- nvinfo : EIATTR_PARAM_CBANK
	.align		4
        /*0058*/ 	.byte	0x04, 0x0a
        /*005a*/ 	.short	(.L_243 - .L_242)
	.align		4
.L_242:
        /*005c*/ 	.word	index@(.nv.constant0._Z13pw_de_sigmoidPfS_i)
        /*0060*/ 	.short	0x0380
        /*0062*/ 	.short	0x0014


	//----- nvinfo : EIATTR_SW_WAR
	.align		4
.L_243:
        /*0064*/ 	.byte	0x04, 0x36
        /*0066*/ 	.short	(.L_245 - .L_244)
.L_244:
        /*0068*/ 	.word	0x00000008
.L_245:


//--------------------- .nv.info._Z10pw_de_tanhPfS_i --------------------------
	.section	.nv.info._Z10pw_de_tanhPfS_i,"",@"SHT_CUDA_INFO"
	.sectionflags	@""
	.align	4


	//----- nvinfo : EIATTR_CUDA_API_VERSION
	.align		4
        /*0000*/ 	.byte	0x04, 0x37
        /*0002*/ 	.short	(.L_247 - .L_246)
.L_246:
        /*0004*/ 	.word	0x00000082


	//----- nvinfo : EIATTR_KPARAM_INFO
	.align		4
.L_247:
        /*0008*/ 	.byte	0x04, 0x17
        /*000a*/ 	.short	(.L_249 - .L_248)
.L_248:
        /*000c*/ 	.word	0x00000000
        /*0010*/ 	.short	0x0002
        /*0012*/ 	.short	0x0010
        /*0014*/ 	.byte	0x00, 0xf0, 0x11, 0x00


	//----- nvinfo : EIATTR_KPARAM_INFO
	.align		4
.L_249:
        /*0018*/ 	.byte	0x04, 0x17
        /*001a*/ 	.short	(.L_251 - .L_250)
.L_250:
        /*001c*/ 	.word	0x00000000
        /*0020*/ 	.short	0x0001
        /*0022*/ 	.short	0x0008
        /*0024*/ 	.byte	0x00, 0xf5, 0x21, 0x00


	//----- nvinfo : EIATTR_KPARAM_INFO
	.align		4
.L_251:
        /*0028*/ 	.byte	0x04, 0x17
        /*002a*/ 	.short	(.L_253 - .L_252)
.L_252:
        /*002c*/ 	.word	0x00000000
        /*0030*/ 	.short	0x0000
        /*0032*/ 	.short	0x0000
        /*0034*/ 	.byte	0x00, 0xf5, 0x21, 0x00


	//----- nvinfo : EIATTR_SPARSE_MMA_MASK
	.align		4
.L_253:
        /*0038*/ 	.byte	0x03, 0x50
        /*003a*/ 	.short	0x0000


	//----- nvinfo : EIATTR_MAXREG_COUNT
	.align		4
        /*003c*/ 	.byte	0x03, 0x1b
        /*003e*/ 	.short	0x00ff


	//----- nvinfo : EIATTR_MERCURY_ISA_VERSION
	.align		4
        /*0040*/ 	.byte	0x03, 0x5f
        /*0042*/ 	.short	0x0101


	//----- nvinfo : EIATTR_VRC_CTA_INIT_COUNT
	.align		4
        /*0044*/ 	.byte	0x02, 0x4a
	.zero		1
	.zero		1


	//----- nvinfo : EIATTR_EXIT_INSTR_OFFSETS
	.align		4
        /*0048*/ 	.byte	0x04, 0x1c
        /*004a*/ 	.short	(.L_255 - .L_254)


	//   ....[0]....
.L_254:
        /*004c*/ 	.word	0x00000070


	//   ....[1]....
        /*0050*/ 	.word	0x00000280


	//----- nvinfo : EIATTR_CRS_STACK_SIZE
	.align		4
.L_255:
        /*0054*/ 	.byte	0x04, 0x1e
        /*0056*/ 	.short	(.L_257 - .L_256)
.L_256:
        /*0058*/ 	.word	0x00000000


	//----- nvinfo : EIATTR_CBANK_PARAM_SIZE
	.align		4
.L_257:
        /*005c*/ 	.byte	0x03, 0x19
        /*005e*/ 	.short	0x0014


	//----- nvinfo : EIATTR_PARAM_CBANK
	.align		4
        /*0060*/ 	.byte	0x04, 0x0a
        /*0062*/ 	.short	(.L_259 - .L_258)
	.align		4
.L_258:
        /*0064*/ 	.word	index@(.nv.constant0._Z10pw_de_tanhPfS_i)
        /*0068*/ 	.short	0x0380
        /*006a*/ 	.short	0x0014


	//----- nvinfo : EIATTR_SW_WAR
	.align		4
.L_259:
        /*006c*/ 	.byte	0x04, 0x36
        /*006e*/ 	.short	(.L_261 - .L_260)
.L_260:
        /*0070*/ 	.word	0x00000008
.L_261:


//--------------------- .nv.callgraph             --------------------------
	.section	.nv.callgraph,"",@"SHT_CUDA_CALLGRAPH"
	.align	4
	.sectionentsize	8
	.align		4
        /*0000*/ 	.word	0x00000000
	.align		4
        /*0004*/ 	.word	0xffffffff
	.align		4
        /*0008*/ 	.word	0x00000000
	.align		4
        /*000c*/ 	.word	0xfffffffe
	.align		4
        /*0010*/ 	.word	0x00000000
	.align		4
        /*0014*/ 	.word	0xfffffffd
	.align		4
        /*0018*/ 	.word	0x00000000
	.align		4
        /*001c*/ 	.word	0xfffffffc


//--------------------- .text._Z14elementWise_bpiiPfS_S_S_S_S_S_S_S_b --------------------------
	.section	.text._Z14elementWise_bpiiPfS_S_S_S_S_S_S_S_b,"ax",@progbits
	.align	128
        .global         _Z14elementWise_bpiiPfS_S_S_S_S_S_S_S_b
        .type           _Z14elementWise_bpiiPfS_S_S_S_S_S_S_S_b,@function
        .size           _Z14elementWise_bpiiPfS_S_S_S_S_S_S_S_b,(.L_x_43 - _Z14elementWise_bpiiPfS_S_S_S_S_S_S_S_b)
        .other          _Z14elementWise_bpiiPfS_S_S_S_S_S_S_S_b,@"STO_CUDA_ENTRY STV_DEFAULT"
_Z14elementWise_bpiiPfS_S_S_S_S_S_S_S_b:
.text._Z14elementWise_bpiiPfS_S_S_S_S_S_S_S_b:
[----:B------:R-:W-:Y:S01]  /*0000*/  LDC R1, c[0x0][0x37c] ;  /* 0x0000df00ff017b82 */ /* 0x000fe20000000800 */
[----:B------:R-:W0:Y:S07]  /*0010*/  S2R R0, SR_TID.X ;  /* 0x0000000000007919 */ /* 0x000e2e0000002100 */
[----:B------:R-:W0:Y:S08]  /*0020*/  S2UR UR4, SR_CTAID.X ;  /* 0x00000000000479c3 */ /* 0x000e300000002500 */
[----:B------:R-:W0:Y:S08]  /*0030*/  LDC R11, c[0x0][0x360] ;  /* 0x0000d800ff0b7b82 */ /* 0x000e300000000800 */
[----:B------:R-:W1:Y:S01]  /*0040*/  LDC.64 R20, c[0x0][0x380] ;  /* 0x0000e000ff147b82 */ /* 0x000e620000000a00 */
[----:B0-----:R-:W-:-:S02]  /*0050*/  IMAD R11, R11, UR4, R0 ;  /* 0x000000040b0b7c24 */ /* 0x001fc4000f8e0200 */
[----:B-1----:R-:W-:-:S05]  /*0060*/  IMAD R0, R21, R20, RZ ;  /* 0x0000001415007224 */ /* 0x002fca00078e02ff */
[----:B------:R-:W-:-:S13]  /*0070*/  ISETP.GE.AND P0, PT, R11, R0, PT ;  /* 0x000000000b00720c */ /* 0x000fda0003f06270 */
[----:B------:R-:W-:Y:S05]  /*0080*/  @P0 EXIT ;  /* 0x000000000000094d */ /* 0x000fea0003800000 */
[----:B------:R-:W-:Y:S01]  /*0090*/  IABS R5, R20 ;  /* 0x0000001400057213 */ /* 0x000fe20000000000 */
[----:B------:R-:W0:Y:S01]  /*00a0*/  LDCU.64 UR6, c[0x0][0x358] ;  /* 0x00006b00ff0677ac */ /* 0x000e220008000a00 */
[----:B------:R-:W1:Y:S02]  /*00b0*/  LDC.64 R14, c[0x0][0x3a0] ;  /* 0x0000e800ff0e7b82 */ /* 0x000e640000000a00 */
[----:B------:R-:W2:Y:S01]  /*00c0*/  I2F.RP R0, R5 ;  /* 0x0000000500007306 */ /* 0x000ea20000209400 */
[----:B------:R-:W3:Y:S05]  /*00d0*/  LDCU.64 UR4, c[0x0][0x390] ;  /* 0x00007200ff0477ac */ /* 0x000eea0008000a00 */
[----:B------:R-:W4:Y:S02]  /*00e0*/  LDC.64 R24, c[0x0][0x388] ;  /* 0x0000e200ff187b82 */ /* 0x000f240000000a00 */
[----:B--2---:R-:W2:Y:S02]  /*00f0*/  MUFU.RCP R0, R0 ;  /* 0x0000000000007308 */ /* 0x004ea40000001000 */
[----:B--2---:R-:W-:-:S06]  /*0100*/  IADD3 R2, PT, PT, R0, 0xffffffe, RZ ;  /* 0x0ffffffe00027810 */ /* 0x004fcc0007ffe0ff */
[----:B------:R2:W0:Y:S02]  /*0110*/  F2I.FTZ.U32.TRUNC.NTZ R3, R2 ;  /* 0x0000000200037305 */ /* 0x000424000021f000 */
[----:B--2---:R-:W-:Y:S01]  /*0120*/  IMAD.MOV.U32 R2, RZ, RZ, RZ ;  /* 0x000000ffff027224 */ /* 0x004fe200078e00ff */
[----:B0-----:R-:W-:-:S05]  /*0130*/  IADD3 R4, PT, PT, RZ, -R3, RZ ;  /* 0x80000003ff047210 */ /* 0x001fca0007ffe0ff */
[----:B------:R-:W-:Y:S01]  /*0140*/  IMAD R7, R4, R5, RZ ;  /* 0x0000000504077224 */ /* 0x000fe200078e02ff */
[----:B------:R-:W-:-:S03]  /*0150*/  IABS R4, R11 ;  /* 0x0000000b00047213 */ /* 0x000fc60000000000 */
[----:B------:R-:W-:Y:S02]  /*0160*/  IMAD.HI.U32 R3, R3, R7, R2 ;  /* 0x0000000703037227 */ /* 0x000fe400078e0002 */
[----:B------:R-:W0:Y:S04]  /*0170*/  LDC.64 R6, c[0x0][0x3c0] ;  /* 0x0000f000ff067b82 */ /* 0x000e280000000a00 */
[----:B------:R-:W-:-:S05]  /*0180*/  IMAD.HI.U32 R3, R3, R4, RZ ;  /* 0x0000000403037227 */ /* 0x000fca00078e00ff */
[----:B------:R-:W-:-:S05]  /*0190*/  IADD3 R0, PT, PT, -R3, RZ, RZ ;  /* 0x000000ff03007210 */ /* 0x000fca0007ffe1ff */
[----:B------:R-:W-:-:S05]  /*01a0*/  IMAD R0, R5, R0, R4 ;  /* 0x0000000005007224 */ /* 0x000fca00078e0204 */
[----:B------:R-:W-:Y:S01]  /*01b0*/  ISETP.GT.U32.AND P1, PT, R5, R0, PT ;  /* 0x000000000500720c */ /* 0x000fe20003f24070 */
[----:B0-----:R-:W-:-:S05]  /*01c0*/  IMAD.WIDE R6, R11, 0x4, R6 ;  /* 0x000000040b067825 */ /* 0x001fca00078e0206 */
[----:B------:R-:W2:Y:S01]  /*01d0*/  LDG.E R10, desc[UR6][R6.64] ;  /* 0x00000006060a7981 */ /* 0x000ea2000c1e1900 */
[----:B----4-:R-:W-:-:S06]  /*01e0*/  IMAD.WIDE R24, R11, 0x4, R24 ;  /* 0x000000040b187825 */ /* 0x010fcc00078e0218 */
[-C--:B------:R-:W-:Y:S01]  /*01f0*/  @!P1 IADD3 R0, PT, PT, R0, -R5.reuse, RZ ;  /* 0x8000000500009210 */ /* 0x080fe20007ffe0ff */
[----:B------:R-:W-:Y:S01]  /*0200*/  @!P1 VIADD R3, R3, 0x1 ;  /* 0x0000000103039836 */ /* 0x000fe20000000000 */
[----:B------:R-:W-:Y:S01]  /*0210*/  ISETP.NE.AND P1, PT, R20, RZ, PT ;  /* 0x000000ff1400720c */ /* 0x000fe20003f25270 */
[----:B------:R0:W4:Y:S01]  /*0220*/  LDG.E R4, desc[UR6][R24.64] ;  /* 0x0000000618047981 */ /* 0x000122000c1e1900 */
[----:B------:R-:W-:Y:S02]  /*0230*/  ISETP.GE.U32.AND P0, PT, R0, R5, PT ;  /* 0x000000050000720c */ /* 0x000fe40003f06070 */
[----:B------:R-:W-:-:S04]  /*0240*/  LOP3.LUT R0, R11, R20, RZ, 0x3c, !PT ;  /* 0x000000140b007212 */ /* 0x000fc800078e3cff */
[----:B------:R-:W-:-:S07]  /*0250*/  ISETP.GE.AND P2, PT, R0, RZ, PT ;  /* 0x000000ff0000720c */ /* 0x000fce0003f46270 */
[----:B------:R-:W-:Y:S02]  /*0260*/  @P0 IADD3 R3, PT, PT, R3, 0x1, RZ ;  /* 0x0000000103030810 */ /* 0x000fe40007ffe0ff */
[----:B---3--:R-:W-:-:S04]  /*0270*/  ISETP.NE.U32.AND P0, PT, RZ, UR4, PT ;  /* 0x00000004ff007c0c */ /* 0x008fc8000bf05070 */
[----:B------:R-:W-:Y:S02]  /*0280*/  @!P2 IADD3 R3, PT, PT, -R3, RZ, RZ ;  /* 0x000000ff0303a210 */ /* 0x000fe40007ffe1ff */
[----:B------:R-:W-:Y:S02]  /*0290*/  @!P1 LOP3.LUT R3, RZ, R20, RZ, 0x33, !PT ;  /* 0x00000014ff039212 */ /* 0x000fe400078e33ff */
[----:B------:R-:W-:-:S03]  /*02a0*/  ISETP.NE.AND.EX P0, PT, RZ, UR5, PT, P0 ;  /* 0x00000005ff007c0c */ /* 0x000fc6000bf05300 */
[----:B------:R-:W-:-:S04]  /*02b0*/  IMAD R2, R3, R20, RZ ;  /* 0x0000001403027224 */ /* 0x000fc800078e02ff */
[----:B------:R-:W-:-:S05]  /*02c0*/  IMAD.IADD R3, R11, 0x1, -R2 ;  /* 0x000000010b037824 */ /* 0x000fca00078e0a02 */
[----:B------:R-:W-:Y:S01]  /*02d0*/  LEA R2, R2, R3, 0x2 ;  /* 0x0000000302027211 */ /* 0x000fe200078e10ff */
[----:B------:R-:W3:Y:S04]  /*02e0*/  @P0 LDC.64 R18, c[0x0][0x3a8] ;  /* 0x0000ea00ff120b82 */ /* 0x000ee80000000a00 */
[----:B-1----:R-:W-:-:S04]  /*02f0*/  IMAD.WIDE R14, R2, 0x4, R14 ;  /* 0x00000004020e7825 */ /* 0x002fc800078e020e */
[----:B------:R-:W1:Y:S01]  /*0300*/  @P0 LDC.64 R28, c[0x0][0x390] ;  /* 0x0000e400ff1c0b82 */ /* 0x000e620000000a00 */
[----:B0-----:R-:W-:Y:S02]  /*0310*/  HFMA2 R25, -RZ, RZ, 1.875, 0 ;  /* 0x3f800000ff197431 */ /* 0x001fe400000001ff */
[C---:B------:R-:W-:Y:S01]  /*0320*/  IMAD.WIDE R12, R20.reuse, 0x4, R14 ;  /* 0x00000004140c7825 */ /* 0x040fe200078e020e */
[----:B------:R-:W5:Y:S04]  /*0330*/  LDG.E R5, desc[UR6][R14.64] ;  /* 0x000000060e057981 */ /* 0x000f68000c1e1900 */
[----:B------:R-:W5:Y:S01]  /*0340*/  LDG.E R32, desc[UR6][R12.64] ;  /* 0x000000060c207981 */ /* 0x000f62000c1e1900 */
[----:B------:R-:W-:-:S05]  /*0350*/  IMAD.WIDE R8, R20, 0x4, R12 ;  /* 0x0000000414087825 */ /* 0x000fca00078e020c */
[----:B------:R-:W5:Y:S01]  /*0360*/  LDG.E R33, desc[UR6][R8.64] ;  /* 0x0000000608217981 */ /* 0x000f62000c1e1900 */
[----:B------:R-:W-:-:S04]  /*0370*/  IMAD.WIDE R22, R20, 0x4, R8 ;  /* 0x0000000414167825 */ /* 0x000fc800078e0208 */
[----:B---3--:R-:W-:Y:S02]  /*0380*/  @P0 IMAD.WIDE R18, R3, 0x4, R18 ;  /* 0x0000000403120825 */ /* 0x008fe400078e0212 */
[----:B------:R-:W3:Y:S02]  /*0390*/  LDG.E R3, desc[UR6][R22.64] ;  /* 0x0000000616037981 */ /* 0x000ee4000c1e1900 */
[----:B------:R-:W-:Y:S02]  /*03a0*/  @P0 IMAD.WIDE R26, R20, 0x4, R18 ;  /* 0x00000004141a0825 */ /* 0x000fe400078e0212 */
[----:B------:R0:W3:Y:S02]  /*03b0*/  @P0 LDG.E R19, desc[UR6][R18.64] ;  /* 0x0000000612130981 */ /* 0x0000e4000c1e1900 */
[----:B-1----:R-:W-:Y:S02]  /*03c0*/  @P0 IMAD.WIDE R28, R2, 0x4, R28 ;  /* 0x00000004021c0825 */ /* 0x002fe400078e021c */
[----:B------:R-:W3:Y:S04]  /*03d0*/  @P0 LDG.E R17, desc[UR6][R26.64] ;  /* 0x000000061a110981 */ /* 0x000ee8000c1e1900 */
[----:B------:R-:W3:Y:S01]  /*03e0*/  @P0 LDG.E R16, desc[UR6][R28.64] ;  /* 0x000000061c100981 */ /* 0x000ee2000c1e1900 */
[----:B------:R-:W-:-:S04]  /*03f0*/  @P0 IMAD.WIDE R30, R20, 0x4, R26 ;  /* 0x00000004141e0825 */ /* 0x000fc800078e021a */
[----:B------:R-:W-:Y:S02]  /*0400*/  @P0 IMAD.WIDE R34, R20, 0x4, R28 ;  /* 0x0000000414220825 */ /* 0x000fe400078e021c */
[----:B------:R-:W3:Y:S04]  /*0410*/  @P0 LDG.E R20, desc[UR6][R30.64] ;  /* 0x000000061e140981 */ /* 0x000ee8000c1e1900 */
[----:B------:R1:W3:Y:S01]  /*0420*/  @P0 LDG.E R21, desc[UR6][R34.64] ;  /* 0x0000000622150981 */ /* 0x0002e2000c1e1900 */
[----:B0-----:R-:W-:Y:S01]  /*0430*/  IMAD.MOV.U32 R18, RZ, RZ, 0x3c80f082 ;  /* 0x3c80f082ff127424 */ /* 0x001fe200078e00ff */
[----:B------:R-:W-:Y:S01]  /*0440*/  BSSY.RECONVERGENT B0, `(.L_x_0) ;  /* 0x000001e000007945 */ /* 0x000fe20003800200 */
[----:B------:R-:W-:Y:S01]  /*0450*/  MOV R36, RZ ;  /* 0x000000ff00247202 */ /* 0x000fe20000000f00 */
[----:B--2---:R-:W-:-:S06]  /*0460*/  FMUL R0, |R10|, 2.8853900432586669922 ;  /* 0x4038aa3b0a007820 */ /* 0x004fcc0000400200 */
[----:B------:R-:W0:Y:S01]  /*0470*/  MUFU.EX2 R0, R0 ;  /* 0x0000000000007308 */ /* 0x000e220000000800 */
[----:B------:R-:W-:Y:S01]  /*0480*/  FMUL R23, R10, R10 ;  /* 0x0000000a0a177220 */ /* 0x000fe20000400000 */
[----:B0-----:R-:W-:-:S06]  /*0490*/  FADD R22, R0, 1 ;  /* 0x3f80000000167421 */ /* 0x001fcc0000000000 */
[----:B------:R-:W0:Y:S01]  /*04a0*/  MUFU.RCP R22, R22 ;  /* 0x0000001600167308 */ /* 0x000e220000001000 */
[----:B------:R-:W-:Y:S01]  /*04b0*/  FFMA R18, R23, R18, -0.052303962409496307373 ;  /* 0xbd563cae17127423 */ /* 0x000fe20000000012 */
[----:B------:R-:W-:-:S03]  /*04c0*/  FSETP.GE.AND P2, PT, |R10|, 0.60000002384185791016, PT ;  /* 0x3f19999a0a00780b */ /* 0x000fc60003f46200 */
[----:B------:R-:W-:Y:S01]  /*04d0*/  FFMA R18, R23, R18, 0.1331529766321182251 ;  /* 0x3e08594117127423 */ /* 0x000fe20000000012 */
[----:B------:R-:W-:-:S03]  /*04e0*/  FSETP.GE.AND P1, PT, |R10|, 9.010913848876953125, PT ;  /* 0x41102cb40a00780b */ /* 0x000fc60003f26200 */
[----:B------:R-:W-:Y:S01]  /*04f0*/  FFMA R0, R23, R18, -0.33332768082618713379 ;  /* 0xbeaaa9ed17007423 */ /* 0x000fe20000000012 */
[----:B0-----:R-:W-:-:S03]  /*0500*/  FFMA R14, R22, -2, R25 ;  /* 0xc0000000160e7823 */ /* 0x001fc60000000019 */
[----:B------:R-:W-:Y:S02]  /*0510*/  FFMA R23, R23, R0, RZ ;  /* 0x0000000017177223 */ /* 0x000fe400000000ff */
[----:B-1----:R-:W-:-:S04]  /*0520*/  FSEL R35, R14, 1, !P1 ;  /* 0x3f8000000e237808 */ /* 0x002fc80004800000 */
[--C-:B------:R-:W-:Y:S01]  /*0530*/  LOP3.LUT R35, R35, 0x80000000, R10.reuse, 0xb8, !PT ;  /* 0x8000000023237812 */ /* 0x100fe200078eb80a */
[----:B------:R-:W-:-:S04]  /*0540*/  @!P2 FFMA R35, R10, R23, R10 ;  /* 0x000000170a23a223 */ /* 0x000fc8000000000a */
[----:B------:R-:W0:Y:S01]  /*0550*/  F2F.F64.F32 R12, R35 ;  /* 0x00000023000c7310 */ /* 0x000e220000201800 */
[----:B----4-:R-:W-:Y:S01]  /*0560*/  FMUL R34, R4, R35 ;  /* 0x0000002304227220 */ /* 0x010fe20000400000 */
[----:B---3--:R-:W-:-:S04]  /*0570*/  FADD R0, -R3, 1 ;  /* 0x3f80000003007421 */ /* 0x008fc80000000100 */
[----:B------:R-:W-:Y:S01]  /*0580*/  FMUL R15, R3, R0 ;  /* 0x00000000030f7220 */ /* 0x000fe20000400000 */
[----:B0-----:R-:W-:-:S03]  /*0590*/  DADD R8, -RZ, |R12| ;  /* 0x00000000ff087229 */ /* 0x001fc6000000050c */
[----:B------:R-:W-:Y:S01]  /*05a0*/  FMUL R34, R34, R15 ;  /* 0x0000000f22227220 */ /* 0x000fe20000400000 */
[----:B------:R-:W-:-:S04]  /*05b0*/  @P0 FMUL R17, R17, R16 ;  /* 0x0000001011110220 */ /* 0x000fc80000400000 */
[----:B------:R-:W-:Y:S02]  /*05c0*/  @P0 FFMA R17, R34, R19, R17 ;  /* 0x0000001322110223 */ /* 0x000fe40000000011 */
[----:B------:R-:W-:Y:S01]  /*05d0*/  MOV R16, R8 ;  /* 0x0000000800107202 */ /* 0x000fe20000000f00 */
[----:B------:R-:W-:Y:S01]  /*05e0*/  IMAD.MOV.U32 R37, RZ, RZ, R9 ;  /* 0x000000ffff257224 */ /* 0x000fe200078e0009 */
[----:B------:R-:W-:Y:S01]  /*05f0*/  MOV R0, 0x620 ;  /* 0x0000062000007802 */ /* 0x000fe20000000f00 */
[----:B------:R-:W-:-:S07]  /*0600*/  @P0 FFMA R36, R20, R21, R17 ;  /* 0x0000001514240223 */ /* 0x000fce0000000011 */
[----:B-----5:R-:W-:Y:S05]  /*0610*/  CALL.REL.NOINC `($_Z14elementWise_bpiiPfS_S_S_S_S_S_S_S_b$__internal_accurate_pow) ;  /* 0x0000000400c47944 */ /* 0x020fea0003c00000 */
[----:B------:R-:W-:Y:S05]  /*0620*/  BSYNC.RECONVERGENT B0 ;  /* 0x0000000000007941 */ /* 0x000fea0003800200 */
.L_x_0:
[----:B------:R-:W0:Y:S08]  /*0630*/  LDC.64 R8, c[0x0][0x3c8] ;  /* 0x0000f200ff087b82 */ /* 0x000e300000000a00 */
[----:B------:R-:W1:Y:S01]  /*0640*/  LDC.64 R14, c[0x0][0x3b8] ;  /* 0x0000ee00ff0e7b82 */ /* 0x000e620000000a00 */
[----:B0-----:R-:W-:-:S04]  /*0650*/  IMAD.WIDE R8, R11, 0x4, R8 ;  /* 0x000000040b087825 */ /* 0x001fc800078e0208 */
[----:B-1----:R-:W-:Y:S02]  /*0660*/  IMAD.WIDE R10, R11, 0x4, R14 ;  /* 0x000000040b0a7825 */ /* 0x002fe400078e020e */
[----:B------:R0:W5:Y:S04]  /*0670*/  LDG.E R14, desc[UR6][R8.64] ;  /* 0x00000006080e7981 */ /* 0x000168000c1e1900 */
[----:B------:R0:W5:Y:S01]  /*0680*/  LDG.E R15, desc[UR6][R10.64] ;  /* 0x000000060a0f7981 */ /* 0x000162000c1e1900 */
[----:B------:R-:W-:Y:S01]  /*0690*/  FMUL R0, |R33|, 2.8853900432586669922 ;  /* 0x4038aa3b21007820 */ /* 0x000fe20000400200 */
[----:B------:R-:W-:Y:S01]  /*06a0*/  DADD R18, R12, 2 ;  /* 0x400000000c127429 */ /* 0x000fe20000000000 */
[----:B------:R-:W-:Y:S01]  /*06b0*/  FSETP.NEU.AND P0, PT, R35, RZ, PT ;  /* 0x000000ff2300720b */ /* 0x000fe20003f0d000 */
[----:B------:R-:W-:Y:S03]  /*06c0*/  BSSY.RECONVERGENT B0, `(.L_x_1) ;  /* 0x000000e000007945 */ /* 0x000fe60003800200 */
[----:B------:R-:W1:Y:S05]  /*06d0*/  MUFU.EX2 R0, R0 ;  /* 0x0000000000007308 */ /* 0x000e6a0000000800 */
[----:B------:R-:W-:-:S04]  /*06e0*/  LOP3.LUT R18, R19, 0x7ff00000, RZ, 0xc0, !PT ;  /* 0x7ff0000013127812 */ /* 0x000fc800078ec0ff */
[----:B------:R-:W-:Y:S02]  /*06f0*/  ISETP.NE.AND P1, PT, R18, 0x7ff00000, PT ;  /* 0x7ff000001200780c */ /* 0x000fe40003f25270 */
[----:B------:R-:W-:Y:S01]  /*0700*/  @!P0 CS2R R16, SRZ ;  /* 0x0000000000108805 */ /* 0x000fe2000001ff00 */
[----:B-1----:R-:W-:-:S06]  /*0710*/  FADD R20, R0, 1 ;  /* 0x3f80000000147421 */ /* 0x002fcc0000000000 */
[----:B------:R-:W1:Y:S04]  /*0720*/  MUFU.RCP R20, R20 ;  /* 0x0000001400147308 */ /* 0x000e680000001000 */
[----:B0-----:R-:W-:Y:S05]  /*0730*/  @P1 BRA `(.L_x_2) ;  /* 0x0000000000181947 */ /* 0x001fea0003800000 */
[----:B------:R-:W-:-:S13]  /*0740*/  FSETP.NAN.AND P0, PT, R35, R35, PT ;  /* 0x000000232300720b */ /* 0x000fda0003f08000 */
[----:B------:R-:W-:Y:S01]  /*0750*/  @P0 DADD R16, R12, 2 ;  /* 0x400000000c100429 */ /* 0x000fe20000000000 */
[----:B------:R-:W-:Y:S10]  /*0760*/  @P0 BRA `(.L_x_2) ;  /* 0x00000000000c0947 */ /* 0x000ff40003800000 */
[----:B------:R-:W-:-:S14]  /*0770*/  DSETP.NEU.AND P0, PT, |R12|, +INF , PT ;  /* 0x7ff000000c00742a */ /* 0x000fdc0003f0d200 */
[----:B------:R-:W-:Y:S02]  /*0780*/  @!P0 MOV R16, 0x0 ;  /* 0x0000000000108802 */ /* 0x000fe40000000f00 */
[----:B------:R-:W-:-:S07]  /*0790*/  @!P0 MOV R17, 0x7ff00000 ;  /* 0x7ff0000000118802 */ /* 0x000fce0000000f00 */
.L_x_2:
[----:B------:R-:W-:Y:S05]  /*07a0*/  BSYNC.RECONVERGENT B0 ;  /* 0x0000000000007941 */ /* 0x000fea0003800200 */
.L_x_1:
[----:B------:R-:W-:Y:S01]  /*07b0*/  DADD R16, -R16, 1 ;  /* 0x3ff0000010107429 */ /* 0x000fe20000000100 */
[----:B------:R-:W-:Y:S01]  /*07c0*/  MOV R19, 0x3c80f082 ;  /* 0x3c80f08200137802 */ /* 0x000fe20000000f00 */
[C---:B------:R-:W-:Y:S01]  /*07d0*/  FMUL R0, R33.reuse, R33 ;  /* 0x0000002121007220 */ /* 0x040fe20000400000 */
[----:B------:R-:W-:Y:S01]  /*07e0*/  F2F.F64.F32 R12, R33 ;  /* 0x00000021000c7310 */ /* 0x000fe20000201800 */
[----:B------:R-:W-:Y:S01]  /*07f0*/  IMAD.MOV.U32 R21, RZ, RZ, 0x3f800000 ;  /* 0x3f800000ff157424 */ /* 0x000fe200078e00ff */
[----:B------:R-:W-:Y:S01]  /*0800*/  FSETP.GE.AND P1, PT, |R33|, 0.60000002384185791016, PT ;  /* 0x3f19999a2100780b */ /* 0x000fe20003f26200 */
[----:B------:R-:W-:Y:S01]  /*0810*/  FFMA R19, R0, R19, -0.052303962409496307373 ;  /* 0xbd563cae00137423 */ /* 0x000fe20000000013 */
[----:B------:R-:W-:Y:S01]  /*0820*/  FSETP.NEU.AND P2, PT, R35, 1, PT ;  /* 0x3f8000002300780b */ /* 0x000fe20003f4d000 */
[----:B-1----:R-:W-:Y:S01]  /*0830*/  FFMA R20, R20, -2, R21 ;  /* 0xc000000014147823 */ /* 0x002fe20000000015 */
[----:B------:R-:W-:Y:S01]  /*0840*/  FSETP.GE.AND P0, PT, |R33|, 9.010913848876953125, PT ;  /* 0x41102cb42100780b */ /* 0x000fe20003f06200 */
[----:B------:R-:W-:Y:S01]  /*0850*/  FFMA R19, R0, R19, 0.1331529766321182251 ;  /* 0x3e08594100137423 */ /* 0x000fe20000000013 */
[----:B------:R-:W0:Y:S01]  /*0860*/  F2F.F32.F64 R16, R16 ;  /* 0x0000001000107310 */ /* 0x000e220000301000 */
[----:B------:R-:W-:Y:S01]  /*0870*/  FMUL R3, R3, R4 ;  /* 0x0000000403037220 */ /* 0x000fe20000400000 */
[----:B------:R-:W-:Y:S01]  /*0880*/  FSEL R20, R20, 1, !P0 ;  /* 0x3f80000014147808 */ /* 0x000fe20004000000 */
[----:B------:R-:W-:Y:S01]  /*0890*/  FFMA R19, R0, R19, -0.33332768082618713379 ;  /* 0xbeaaa9ed00137423 */ /* 0x000fe20000000013 */
[----:B------:R-:W-:Y:S02]  /*08a0*/  BSSY.RECONVERGENT B0, `(.L_x_3) ;  /* 0x0000013000007945 */ /* 0x000fe40003800200 */
[----:B------:R-:W-:Y:S01]  /*08b0*/  LOP3.LUT R21, R20, 0x80000000, R33, 0xb8, !PT ;  /* 0x8000000014157812 */ /* 0x000fe200078eb821 */
[----:B------:R-:W-:Y:S01]  /*08c0*/  FFMA R0, R0, R19, RZ ;  /* 0x0000001300007223 */ /* 0x000fe200000000ff */
[----:B------:R-:W-:-:S03]  /*08d0*/  FADD R19, -R32, 1 ;  /* 0x3f80000020137421 */ /* 0x000fc60000000100 */
[----:B------:R-:W-:Y:S01]  /*08e0*/  @!P1 FFMA R21, R33, R0, R33 ;  /* 0x0000000021159223 */ /* 0x000fe20000000021 */
[C---:B------:R-:W-:Y:S01]  /*08f0*/  FADD R0, -R5.reuse, 1 ;  /* 0x3f80000005007421 */ /* 0x040fe20000000100 */
[----:B------:R-:W-:Y:S01]  /*0900*/  FMUL R32, R32, R19 ;  /* 0x0000001320207220 */ /* 0x000fe20000400000 */
[----:B0-----:R-:W-:Y:S02]  /*0910*/  FSEL R17, R16, RZ, P2 ;  /* 0x000000ff10117208 */ /* 0x001fe40001000000 */
[----:B------:R-:W-:-:S03]  /*0920*/  FMUL R0, R5, R0 ;  /* 0x0000000005007220 */ /* 0x000fc60000400000 */
[----:B------:R-:W-:Y:S01]  /*0930*/  FFMA R3, R17, R3, R36 ;  /* 0x0000000311037223 */ /* 0x000fe20000000024 */
[----:B------:R-:W-:-:S03]  /*0940*/  DADD R16, -RZ, |R12| ;  /* 0x00000000ff107229 */ /* 0x000fc6000000050c */
[----:B-----5:R-:W-:-:S04]  /*0950*/  FADD R4, R3, R14 ;  /* 0x0000000e03047221 */ /* 0x020fc80000000000 */
[C---:B------:R-:W-:Y:S01]  /*0960*/  FMUL R3, R4.reuse, R21 ;  /* 0x0000001504037220 */ /* 0x040fe20000400000 */
[----:B------:R-:W-:Y:S02]  /*0970*/  FMUL R15, R4, R15 ;  /* 0x0000000f040f7220 */ /* 0x000fe40000400000 */
[----:B------:R-:W-:Y:S01]  /*0980*/  MOV R37, R17 ;  /* 0x0000001100257202 */ /* 0x000fe20000000f00 */
[----:B------:R-:W-:Y:S01]  /*0990*/  FMUL R3, R3, R0 ;  /* 0x0000000003037220 */ /* 0x000fe20000400000 */
[----:B------:R-:W-:Y:S01]  /*09a0*/  FMUL R35, R15, R32 ;  /* 0x000000200f237220 */ /* 0x000fe20000400000 */
[----:B------:R-:W-:-:S07]  /*09b0*/  MOV R0, 0x9d0 ;  /* 0x000009d000007802 */ /* 0x000fce0000000f00 */
[----:B------:R-:W-:Y:S05]  /*09c0*/  CALL.REL.NOINC `($_Z14elementWise_bpiiPfS_S_S_S_S_S_S_S_b$__internal_accurate_pow) ;  /* 0x0000000000d87944 */ /* 0x000fea0003c00000 */
[----:B------:R-:W-:Y:S05]  /*09d0*/  BSYNC.RECONVERGENT B0 ;  /* 0x0000000000007941 */ /* 0x000fea0003800200 */
.L_x_3:
[----:B------:R-:W-:Y:S01]  /*09e0*/  DADD R18, R12, 2 ;  /* 0x400000000c127429 */ /* 0x000fe20000000000 */
[----:B------:R-:W0:Y:S01]  /*09f0*/  LDC R0, c[0x0][0x380] ;  /* 0x0000e000ff007b82 */ /* 0x000e220000000800 */
[----:B------:R-:W-:Y:S01]  /*0a00*/  FSETP.NEU.AND P0, PT, R33, RZ, PT ;  /* 0x000000ff2100720b */ /* 0x000fe20003f0d000 */
[----:B------:R-:W-:Y:S06]  /*0a10*/  BSSY.RECONVERGENT B0, `(.L_x_4) ;  /* 0x000000c000007945 */ /* 0x000fec0003800200 */
[----:B------:R-:W1:Y:S01]  /*0a20*/  LDC.64 R14, c[0x0][0x398] ;  /* 0x0000e600ff0e7b82 */ /* 0x000e620000000a00 */
[----:B------:R-:W-:-:S04]  /*0a30*/  LOP3.LUT R18, R19, 0x7ff00000, RZ, 0xc0, !PT ;  /* 0x7ff0000013127812 */ /* 0x000fc800078ec0ff */
[----:B------:R-:W-:Y:S02]  /*0a40*/  ISETP.NE.AND P1, PT, R18, 0x7ff00000, PT ;  /* 0x7ff000001200780c */ /* 0x000fe40003f25270 */
[----:B------:R-:W-:-:S11]  /*0a50*/  @!P0 CS2R R16, SRZ ;  /* 0x0000000000108805 */ /* 0x000fd6000001ff00 */
[----:B------:R-:W-:Y:S05]  /*0a60*/  @P1 BRA `(.L_x_5) ;  /* 0x0000000000181947 */ /* 0x000fea0003800000 */
[----:B------:R-:W-:-:S13]  /*0a70*/  FSETP.NAN.AND P0, PT, R33, R33, PT ;  /* 0x000000212100720b */ /* 0x000fda0003f08000 */
[----:B------:R-:W-:Y:S01]  /*0a80*/  @P0 DADD R16, R12, 2 ;  /* 0x400000000c100429 */ /* 0x000fe20000000000 */
[----:B------:R-:W-:Y:S10]  /*0a90*/  @P0 BRA `(.L_x_5) ;  /* 0x00000000000c0947 */ /* 0x000ff40003800000 */
[----:B------:R-:W-:-:S14]  /*0aa0*/  DSETP.NEU.AND P0, PT, |R12|, +INF , PT ;  /* 0x7ff000000c00742a */ /* 0x000fdc0003f0d200 */
[----:B------:R-:W-:Y:S01]  /*0ab0*/  @!P0 IMAD.MOV.U32 R16, RZ, RZ, 0x0 ;  /* 0x00000000ff108424 */ /* 0x000fe200078e00ff */
[----:B------:R-:W-:-:S07]  /*0ac0*/  @!P0 MOV R17, 0x7ff00000 ;  /* 0x7ff0000000118802 */ /* 0x000fce0000000f00 */
.L_x_5:
[----:B------:R-:W-:Y:S05]  /*0ad0*/  BSYNC.RECONVERGENT B0 ;  /* 0x0000000000007941 */ /* 0x000fea0003800200 */
.L_x_4:
[----:B------:R-:W-:Y:S01]  /*0ae0*/  DADD R16, -R16, 1 ;  /* 0x3ff0000010107429 */ /* 0x000fe20000000100 */
[----:B-1----:R-:W-:Y:S01]  /*0af0*/  IMAD.WIDE R14, R2, 0x4, R14 ;  /* 0x00000004020e7825 */ /* 0x002fe200078e020e */
[----:B------:R-:W-:Y:S01]  /*0b00*/  FSETP.NEU.AND P0, PT, R33, 1, PT ;  /* 0x3f8000002100780b */ /* 0x000fe20003f0d000 */
[----:B------:R-:W1:Y:S02]  /*0b10*/  LDCU.U8 UR4, c[0x0][0x3d0] ;  /* 0x00007a00ff0477ac */ /* 0x000e640008000000 */
[----:B------:R-:W-:Y:S01]  /*0b20*/  FMUL R5, R5, R4 ;  /* 0x0000000405057220 */ /* 0x000fe20000400000 */
[----:B------:R-:W-:Y:S01]  /*0b30*/  FMUL R21, R4, R35 ;  /* 0x0000002304157220 */ /* 0x000fe20000400000 */
[----:B------:R2:W-:Y:S01]  /*0b40*/  STG.E desc[UR6][R14.64], R3 ;  /* 0x000000030e007986 */ /* 0x0005e2000c101906 */
[C---:B0-----:R-:W-:Y:S02]  /*0b50*/  IMAD.WIDE R12, R0.reuse, 0x4, R14 ;  /* 0x00000004000c7825 */ /* 0x041fe400078e020e */
[----:B------:R-:W0:Y:S03]  /*0b60*/  F2F.F32.F64 R16, R16 ;  /* 0x0000001000107310 */ /* 0x000e260000301000 */
[----:B------:R2:W-:Y:S01]  /*0b70*/  STG.E desc[UR6][R12.64], R35 ;  /* 0x000000230c007986 */ /* 0x0005e2000c101906 */
[----:B------:R-:W-:Y:S01]  /*0b80*/  IMAD.WIDE R18, R0, 0x4, R12 ;  /* 0x0000000400127825 */ /* 0x000fe200078e020c */
[----:B-1----:R-:W-:Y:S01]  /*0b90*/  UPRMT UR4, UR4, 0x8880, URZ ;  /* 0x0000888004047896 */ /* 0x002fe200080000ff */
[----:B0-----:R-:W-:-:S02]  /*0ba0*/  FSEL R20, R16, RZ, P0 ;  /* 0x000000ff10147208 */ /* 0x001fc40000000000 */
[----:B------:R-:W-:Y:S01]  /*0bb0*/  IMAD.WIDE R16, R0, 0x4, R18 ;  /* 0x0000000400107825 */ /* 0x000fe200078e0212 */
[----:B------:R-:W-:-:S03]  /*0bc0*/  UISETP.NE.AND UP0, UPT, UR4, URZ, UPT ;  /* 0x000000ff0400728c */ /* 0x000fc6000bf05270 */
[----:B------:R-:W-:-:S05]  /*0bd0*/  FMUL R5, R20, R5 ;  /* 0x0000000514057220 */ /* 0x000fca0000400000 */
[----:B------:R2:W-:Y:S04]  /*0be0*/  STG.E desc[UR6][R18.64], R5 ;  /* 0x0000000512007986 */ /* 0x0005e8000c101906 */
[----:B------:R2:W-:Y:S01]  /*0bf0*/  STG.E desc[UR6][R16.64], R34 ;  /* 0x0000002210007986 */ /* 0x0005e2000c101906 */
[----:B------:R-:W-:Y:S05]  /*0c00*/  BRA.U !UP0, `(.L_x_6) ;  /* 0x0000000108407547 */ /* 0x000fea000b800000 */
[----:B--2---:R-:W0:Y:S02]  /*0c10*/  LDC.64 R4, c[0x0][0x3b0] ;  /* 0x0000ec00ff047b82 */ /* 0x004e240000000a00 */
[----:B0-----:R-:W-:Y:S02]  /*0c20*/  IMAD.WIDE R4, R2, 0x4, R4 ;  /* 0x0000000402047825 */ /* 0x001fe400078e0204 */
[----:B------:R-:W2:Y:S04]  /*0c30*/  LDG.E R2, desc[UR6][R10.64] ;  /* 0x000000060a027981 */ /* 0x000ea8000c1e1900 */
[----:B------:R-:W2:Y:S02]  /*0c40*/  LDG.E R12, desc[UR6][R4.64] ;  /* 0x00000006040c7981 */ /* 0x000ea4000c1e1900 */
[----:B--2---:R-:W-:Y:S01]  /*0c50*/  FFMA R15, R3, R2, R12 ;  /* 0x00000002030f7223 */ /* 0x004fe2000000000c */
[----:B------:R-:W-:-:S04]  /*0c60*/  IMAD.WIDE R2, R0, 0x4, R4 ;  /* 0x0000000400027825 */ /* 0x000fc800078e0204 */
[----:B------:R0:W-:Y:S04]  /*0c70*/  STG.E desc[UR6][R4.64], R15 ;  /* 0x0000000f04007986 */ /* 0x0001e8000c101906 */
[----:B------:R-:W2:Y:S04]  /*0c80*/  LDG.E R12, desc[UR6][R10.64] ;  /* 0x000000060a0c7981 */ /* 0x000ea8000c1e1900 */
[----:B------:R-:W2:Y:S02]  /*0c90*/  LDG.E R14, desc[UR6][R2.64] ;  /* 0x00000006020e7981 */ /* 0x000ea4000c1e1900 */
[----:B--2---:R-:W-:Y:S01]  /*0ca0*/  FFMA R35, R35, R12, R14 ;  /* 0x0000000c23237223 */ /* 0x004fe2000000000e */
[----:B------:R-:W-:-:S04]  /*0cb0*/  IMAD.WIDE R12, R0, 0x4, R2 ;  /* 0x00000004000c7825 */ /* 0x000fc800078e0202 */
[----:B------:R0:W-:Y:S04]  /*0cc0*/  STG.E desc[UR6][R2.64], R35 ;  /* 0x0000002302007986 */ /* 0x0001e8000c101906 */
[----:B------:R-:W2:Y:S04]  /*0cd0*/  LDG.E R7, desc[UR6][R6.64] ;  /* 0x0000000606077981 */ /* 0x000ea8000c1e1900 */
[----:B------:R-:W2:Y:S02]  /*0ce0*/  LDG.E R17, desc[UR6][R12.64] ;  /* 0x000000060c117981 */ /* 0x000ea4000c1e1900 */
[----:B--2---:R-:W-:-:S05]  /*0cf0*/  FFMA R17, R34, R7, R17 ;  /* 0x0000000722117223 */ /* 0x004fca0000000011 */
[----:B------:R0:W-:Y:S02]  /*0d00*/  STG.E desc[UR6][R12.64], R17 ;  /* 0x000000110c007986 */ /* 0x0001e4000c101906 */
.L_x_6:
[----:B------:R-:W-:Y:S01]  /*0d10*/  STG.E desc[UR6][R8.64], R21 ;  /* 0x0000001508007986 */ /* 0x000fe2000c101906 */
[----:B------:R-:W-:Y:S05]  /*0d20*/  EXIT ;  /* 0x000000000000794d */ /* 0x000fea0003800000 */
        .type           $_Z14elementWise_bpiiPfS_S_S_S_S_S_S_S_b$__internal_accurate_pow,@function
        .size           $_Z14elementWise_bpiiPfS_S_S_S_S_S_S_S_b$__internal_accurate_pow,(.L_x_43 - $_Z14elementWise_bpiiPfS_S_S_S_S_S_S_S_b$__internal_accurate_pow)
$_Z14elementWise_bpiiPfS_S_S_S_S_S_S_S_b$__internal_accurate_pow:
[----:B------:R-:W-:Y:S01]  /*0d30*/  ISETP.GT.U32.AND P0, PT, R37, 0xfffff, PT ;  /* 0x000fffff2500780c */ /* 0x000fe20003f04070 */
[--C-:B------:R-:W-:Y:S01]  /*0d40*/  IMAD.MOV.U32 R15, RZ, RZ, R37.reuse ;  /* 0x000000ffff0f7224 */ /* 0x100fe200078e0025 */
[----:B------:R-:W-:Y:S01]  /*0d50*/  MOV R14, R16 ;  /* 0x00000010000e7202 */ /* 0x000fe20000000f00 */
[----:B------:R-:W-:Y:S01]  /*0d60*/  IMAD.MOV.U32 R21, RZ, RZ, 0x3ed0f5d2 ;  /* 0x3ed0f5d2ff157424 */ /* 0x000fe200078e00ff */
[----:B------:R-:W-:Y:S01]  /*0d70*/  MOV R17, R37 ;  /* 0x0000002500117202 */ /* 0x000fe20000000f00 */
[----:B------:R-:W-:Y:S01]  /*0d80*/  UMOV UR4, 0x7d2cafe2 ;  /* 0x7d2cafe200047882 */ /* 0x000fe20000000000 */
[----:B------:R-:W-:Y:S01]  /*0d90*/  MOV R20, 0x41ad3b5a ;  /* 0x41ad3b5a00147802 */ /* 0x000fe20000000f00 */
[----:B------:R-:W-:Y:S01]  /*0da0*/  UMOV UR5, 0x3eb0f5ff ;  /* 0x3eb0f5ff00057882 */ /* 0x000fe20000000000 */
[----:B------:R-:W-:Y:S01]  /*0db0*/  SHF.R.U32.HI R37, RZ, 0x14, R37 ;  /* 0x00000014ff257819 */ /* 0x000fe20000011625 */
[----:B------:R-:W-:Y:S01]  /*0dc0*/  UMOV UR8, 0x3b39803f ;  /* 0x3b39803f00087882 */ /* 0x000fe20000000000 */
[----:B------:R-:W-:-:S03]  /*0dd0*/  UMOV UR9, 0x3c7abc9e ;  /* 0x3c7abc9e00097882 */ /* 0x000fc60000000000 */
[----:B------:R-:W-:-:S10]  /*0de0*/  @!P0 DMUL R14, R14, 1.80143985094819840000e+16 ;  /* 0x435000000e0e8828 */ /* 0x000fd40000000000 */
[----:B------:R-:W-:Y:S01]  /*0df0*/  @!P0 MOV R17, R15 ;  /* 0x0000000f00118202 */ /* 0x000fe20000000f00 */
[----:B------:R-:W-:Y:S01]  /*0e00*/  @!P0 IMAD.MOV.U32 R16, RZ, RZ, R14 ;  /* 0x000000ffff108224 */ /* 0x000fe200078e000e */
[----:B------:R-:W-:Y:S02]  /*0e10*/  @!P0 LEA.HI R37, R15, 0xffffffca, RZ, 0xc ;  /* 0xffffffca0f258811 */ /* 0x000fe400078f60ff */
[----:B------:R-:W-:Y:S02]  /*0e20*/  LOP3.LUT R17, R17, 0x800fffff, RZ, 0xc0, !PT ;  /* 0x800fffff11117812 */ /* 0x000fe400078ec0ff */
[----:B------:R-:W-:Y:S01]  /*0e30*/  MOV R18, R16 ;  /* 0x0000001000127202 */ /* 0x000fe20000000f00 */
[----:B------:R-:W-:Y:S01]  /*0e40*/  VIADD R14, R37, 0xfffffc01 ;  /* 0xfffffc01250e7836 */ /* 0x000fe20000000000 */
[----:B------:R-:W-:Y:S02]  /*0e50*/  LOP3.LUT R19, R17, 0x3ff00000, RZ, 0xfc, !PT ;  /* 0x3ff0000011137812 */ /* 0x000fe400078efcff */
[----:B------:R-:W-:-:S02]  /*0e60*/  MOV R16, RZ ;  /* 0x000000ff00107202 */ /* 0x000fc40000000f00 */
[----:B------:R-:W-:-:S13]  /*0e70*/  ISETP.GE.U32.AND P1, PT, R19, 0x3ff6a09f, PT ;  /* 0x3ff6a09f1300780c */ /* 0x000fda0003f26070 */
[----:B------:R-:W-:Y:S02]  /*0e80*/  @P1 IADD3 R17, PT, PT, R19, -0x100000, RZ ;  /* 0xfff0000013111810 */ /* 0x000fe40007ffe0ff */
[----:B------:R-:W-:-:S03]  /*0e90*/  @P1 IADD3 R14, PT, PT, R37, -0x3fe, RZ ;  /* 0xfffffc02250e1810 */ /* 0x000fc60007ffe0ff */
[----:B------:R-:W-:-:S06]  /*0ea0*/  @P1 IMAD.MOV.U32 R19, RZ, RZ, R17 ;  /* 0x000000ffff131224 */ /* 0x000fcc00078e0011 */
[C---:B------:R-:W-:Y:S02]  /*0eb0*/  DADD R24, R18.reuse, 1 ;  /* 0x3ff0000012187429 */ /* 0x040fe40000000000 */
[----:B------:R-:W-:-:S04]  /*0ec0*/  DADD R18, R18, -1 ;  /* 0xbff0000012127429 */ /* 0x000fc80000000000 */
[----:B------:R-:W0:Y:S02]  /*0ed0*/  MUFU.RCP64H R17, R25 ;  /* 0x0000001900117308 */ /* 0x000e240000001800 */
[----:B0-----:R-:W-:-:S08]  /*0ee0*/  DFMA R22, -R24, R16, 1 ;  /* 0x3ff000001816742b */ /* 0x001fd00000000110 */
[----:B------:R-:W-:-:S08]  /*0ef0*/  DFMA R22, R22, R22, R22 ;  /* 0x000000161616722b */ /* 0x000fd00000000016 */
[----:B------:R-:W-:-:S08]  /*0f00*/  DFMA R22, R16, R22, R16 ;  /* 0x000000161016722b */ /* 0x000fd00000000010 */
[----:B------:R-:W-:-:S08]  /*0f10*/  DMUL R16, R18, R22 ;  /* 0x0000001612107228 */ /* 0x000fd00000000000 */
[----:B------:R-:W-:-:S08]  /*0f20*/  DFMA R16, R18, R22, R16 ;  /* 0x000000161210722b */ /* 0x000fd00000000010 */
[----:B------:R-:W-:-:S08]  /*0f30*/  DMUL R26, R16, R16 ;  /* 0x00000010101a7228 */ /* 0x000fd00000000000 */
[----:B------:R-:W-:Y:S01]  /*0f40*/  DFMA R20, R26, UR4, R20 ;  /* 0x000000041a147c2b */ /* 0x000fe20008000014 */
[----:B------:R-:W-:Y:S01]  /*0f50*/  UMOV UR4, 0x75488a3f ;  /* 0x75488a3f00047882 */ /* 0x000fe20000000000 */
[----:B------:R-:W-:-:S06]  /*0f60*/  UMOV UR5, 0x3ef3b20a ;  /* 0x3ef3b20a00057882 */ /* 0x000fcc0000000000 */
[----:B------:R-:W-:Y:S01]  /*0f70*/  DFMA R24, R26, R20, UR4 ;  /* 0x000000041a187e2b */ /* 0x000fe20008000014 */
[----:B------:R-:W-:Y:S01]  /*0f80*/  UMOV UR4, 0xe4faecd5 ;  /* 0xe4faecd500047882 */ /* 0x000fe20000000000 */
[----:B------:R-:W-:Y:S01]  /*0f90*/  UMOV UR5, 0x3f1745cd ;  /* 0x3f1745cd00057882 */ /* 0x000fe20000000000 */
[----:B------:R-:W-:-:S05]  /*0fa0*/  DADD R20, R18, -R16 ;  /* 0x0000000012147229 */ /* 0x000fca0000000810 */
[----:B------:R-:W-:Y:S01]  /*0fb0*/  DFMA R24, R26, R24, UR4 ;  /* 0x000000041a187e2b */ /* 0x000fe20008000018 */
[----:B------:R-:W-:Y:S01]  /*0fc0*/  UMOV UR4, 0x258a578b ;  /* 0x258a578b00047882 */ /* 0x000fe20000000000 */
[----:B------:R-:W-:Y:S01]  /*0fd0*/  UMOV UR5, 0x3f3c71c7 ;  /* 0x3f3c71c700057882 */ /* 0x000fe20000000000 */
[----:B------:R-:W-:-:S05]  /*0fe0*/  DADD R20, R20, R20 ;  /* 0x0000000014147229 */ /* 0x000fca0000000014 */
[----:B------:R-:W-:Y:S01]  /*0ff0*/  DFMA R24, R26, R24, UR4 ;  /* 0x000000041a187e2b */ /* 0x000fe20008000018 */
[----:B------:R-:W-:Y:S01]  /*1000*/  UMOV UR4, 0x9242b910 ;  /* 0x9242b91000047882 */ /* 0x000fe20000000000 */
[----:B------:R-:W-:Y:S01]  /*1010*/  UMOV UR5, 0x3f624924 ;  /* 0x3f62492400057882 */ /* 0x000fe20000000000 */
[----:B------:R-:W-:-:S05]  /*1020*/  DFMA R20, R18, -R16, R20 ;  /* 0x800000101214722b */ /* 0x000fca0000000014 */
[----:B------:R-:W-:Y:S01]  /*1030*/  DFMA R24, R26, R24, UR4 ;  /* 0x000000041a187e2b */ /* 0x000fe20008000018 */
[----:B------:R-:W-:Y:S01]  /*1040*/  UMOV UR4, 0x99999dfb ;  /* 0x99999dfb00047882 */ /* 0x000fe20000000000 */
[----:B------:R-:W-:Y:S01]  /*1050*/  UMOV UR5, 0x3f899999 ;  /* 0x3f89999900057882 */ /* 0x000fe20000000000 */
[----:B------:R-:W-:Y:S02]  /*1060*/  DMUL R20, R22, R20 ;  /* 0x0000001416147228 */ /* 0x000fe40000000000 */
[----:B------:R-:W-:-:S03]  /*1070*/  DMUL R22, R16, R16 ;  /* 0x0000001010167228 */ /* 0x000fc60000000000 */
[----:B------:R-:W-:Y:S01]  /*1080*/  DFMA R24, R26, R24, UR4 ;  /* 0x000000041a187e2b */ /* 0x000fe20008000018 */
[----:B------:R-:W-:Y:S01]  /*1090*/  UMOV UR4, 0x55555555 ;  /* 0x5555555500047882 */ /* 0x000fe20000000000 */
[----:B------:R-:W-:-:S06]  /*10a0*/  UMOV UR5, 0x3fb55555 ;  /* 0x3fb5555500057882 */ /* 0x000fcc0000000000 */
[----:B------:R-:W-:-:S08]  /*10b0*/  DFMA R18, R26, R24, UR4 ;  /* 0x000000041a127e2b */ /* 0x000fd00008000018 */
[----:B------:R-:W-:Y:S01]  /*10c0*/  DADD R28, -R18, UR4 ;  /* 0x00000004121c7e29 */ /* 0x000fe20008000100 */
[----:B------:R-:W-:Y:S01]  /*10d0*/  UMOV UR4, 0xb9e7b0 ;  /* 0x00b9e7b000047882 */ /* 0x000fe20000000000 */
[----:B------:R-:W-:-:S06]  /*10e0*/  UMOV UR5, 0x3c46a4cb ;  /* 0x3c46a4cb00057882 */ /* 0x000fcc0000000000 */
[----:B------:R-:W-:Y:S02]  /*10f0*/  DFMA R28, R26, R24, R28 ;  /* 0x000000181a1c722b */ /* 0x000fe4000000001c */
[----:B------:R-:W-:Y:S01]  /*1100*/  DFMA R26, R16, R16, -R22 ;  /* 0x00000010101a722b */ /* 0x000fe20000000816 */
[----:B------:R-:W-:Y:S02]  /*1110*/  IADD3 R25, PT, PT, R21, 0x100000, RZ ;  /* 0x0010000015197810 */ /* 0x000fe40007ffe0ff */
[----:B------:R-:W-:-:S03]  /*1120*/  MOV R24, R20 ;  /* 0x0000001400187202 */ /* 0x000fc60000000f00 */
[----:B------:R-:W-:Y:S01]  /*1130*/  DADD R28, R28, -UR4 ;  /* 0x800000041c1c7e29 */ /* 0x000fe20008000000 */
[----:B------:R-:W-:Y:S01]  /*1140*/  UMOV UR4, 0x80000000 ;  /* 0x8000000000047882 */ /* 0x000fe20000000000 */
[----:B------:R-:W-:Y:S01]  /*1150*/  UMOV UR5, 0x43300000 ;  /* 0x4330000000057882 */ /* 0x000fe20000000000 */
[C---:B------:R-:W-:Y:S02]  /*1160*/  DFMA R24, R16.reuse, R24, R26 ;  /* 0x000000181018722b */ /* 0x040fe4000000001a */
[----:B------:R-:W-:-:S08]  /*1170*/  DMUL R26, R16, R22 ;  /* 0x00000016101a7228 */ /* 0x000fd00000000000 */
[----:B------:R-:W-:-:S08]  /*1180*/  DFMA R30, R16, R22, -R26 ;  /* 0x00000016101e722b */ /* 0x000fd0000000081a */
[----:B------:R-:W-:Y:S02]  /*1190*/  DFMA R30, R20, R22, R30 ;  /* 0x00000016141e722b */ /* 0x000fe4000000001e */
[----:B------:R-:W-:-:S06]  /*11a0*/  DADD R22, R18, R28 ;  /* 0x0000000012167229 */ /* 0x000fcc000000001c */
[----:B------:R-:W-:Y:S02]  /*11b0*/  DFMA R24, R16, R24, R30 ;  /* 0x000000181018722b */ /* 0x000fe4000000001e */
[----:B------:R-:W-:Y:S02]  /*11c0*/  DADD R30, R18, -R22 ;  /* 0x00000000121e7229 */ /* 0x000fe40000000816 */
[----:B------:R-:W-:-:S06]  /*11d0*/  DMUL R18, R22, R26 ;  /* 0x0000001a16127228 */ /* 0x000fcc0000000000 */
[----:B------:R-:W-:Y:S02]  /*11e0*/  DADD R30, R28, R30 ;  /* 0x000000001c1e7229 */ /* 0x000fe4000000001e */
[----:B------:R-:W-:-:S08]  /*11f0*/  DFMA R28, R22, R26, -R18 ;  /* 0x0000001a161c722b */ /* 0x000fd00000000812 */
[----:B------:R-:W-:-:S08]  /*1200*/  DFMA R24, R22, R24, R28 ;  /* 0x000000181618722b */ /* 0x000fd0000000001c */
[----:B------:R-:W-:-:S08]  /*1210*/  DFMA R30, R30, R26, R24 ;  /* 0x0000001a1e1e722b */ /* 0x000fd00000000018 */
[----:B------:R-:W-:-:S08]  /*1220*/  DADD R24, R18, R30 ;  /* 0x0000000012187229 */ /* 0x000fd0000000001e */
[--C-:B------:R-:W-:Y:S02]  /*1230*/  DADD R22, R16, R24.reuse ;  /* 0x0000000010167229 */ /* 0x100fe40000000018 */
[----:B------:R-:W-:-:S06]  /*1240*/  DADD R18, R18, -R24 ;  /* 0x0000000012127229 */ /* 0x000fcc0000000818 */
[----:B------:R-:W-:Y:S02]  /*1250*/  DADD R16, R16, -R22 ;  /* 0x0000000010107229 */ /* 0x000fe40000000816 */
[----:B------:R-:W-:-:S06]  /*1260*/  DADD R18, R30, R18 ;  /* 0x000000001e127229 */ /* 0x000fcc0000000012 */
[----:B------:R-:W-:-:S08]  /*1270*/  DADD R16, R24, R16 ;  /* 0x0000000018107229 */ /* 0x000fd00000000010 */
[----:B------:R-:W-:-:S08]  /*1280*/  DADD R16, R18, R16 ;  /* 0x0000000012107229 */ /* 0x000fd00000000010 */
[----:B------:R-:W-:Y:S01]  /*1290*/  DADD R20, R20, R16 ;  /* 0x0000000014147229 */ /* 0x000fe20000000010 */
[----:B------:R-:W-:Y:S01]  /*12a0*/  HFMA2 R17, -RZ, RZ, 3.59375, 0 ;  /* 0x43300000ff117431 */ /* 0x000fe200000001ff */
[----:B------:R-:W-:-:S06]  /*12b0*/  LOP3.LUT R16, R14, 0x80000000, RZ, 0x3c, !PT ;  /* 0x800000000e107812 */ /* 0x000fcc00078e3cff */
[----:B------:R-:W-:Y:S02]  /*12c0*/  DADD R18, R22, R20 ;  /* 0x0000000016127229 */ /* 0x000fe40000000014 */
[----:B------:R-:W-:Y:S01]  /*12d0*/  DADD R16, R16, -UR4 ;  /* 0x8000000410107e29 */ /* 0x000fe20008000000 */
[----:B------:R-:W-:Y:S01]  /*12e0*/  UMOV UR4, 0xfefa39ef ;  /* 0xfefa39ef00047882 */ /* 0x000fe20000000000 */
[----:B------:R-:W-:-:S04]  /*12f0*/  UMOV UR5, 0x3fe62e42 ;  /* 0x3fe62e4200057882 */ /* 0x000fc80000000000 */
[--C-:B------:R-:W-:Y:S02]  /*1300*/  DADD R24, R22, -R18.reuse ;  /* 0x0000000016187229 */ /* 0x100fe40000000812 */
[----:B------:R-:W-:-:S06]  /*1310*/  DFMA R14, R16, UR4, R18 ;  /* 0x00000004100e7c2b */ /* 0x000fcc0008000012 */
[----:B------:R-:W-:Y:S02]  /*1320*/  DADD R24, R20, R24 ;  /* 0x0000000014187229 */ /* 0x000fe40000000018 */
[----:B------:R-:W-:-:S08]  /*1330*/  DFMA R22, R16, -UR4, R14 ;  /* 0x8000000410167c2b */ /* 0x000fd0000800000e */
[----:B------:R-:W-:-:S08]  /*1340*/  DADD R22, -R18, R22 ;  /* 0x0000000012167229 */ /* 0x000fd00000000116 */
[----:B------:R-:W-:-:S08]  /*1350*/  DADD R18, R24, -R22 ;  /* 0x0000000018127229 */ /* 0x000fd00000000816 */
[----:B------:R-:W-:-:S08]  /*1360*/  DFMA R18, R16, UR8, R18 ;  /* 0x0000000810127c2b */ /* 0x000fd00008000012 */
[----:B------:R-:W-:-:S08]  /*1370*/  DADD R16, R14, R18 ;  /* 0x000000000e107229 */ /* 0x000fd00000000012 */
[----:B------:R-:W-:Y:S02]  /*1380*/  DADD R14, R14, -R16 ;  /* 0x000000000e0e7229 */ /* 0x000fe40000000810 */
[----:B------:R-:W-:-:S06]  /*1390*/  DMUL R24, R16, 2 ;  /* 0x4000000010187828 */ /* 0x000fcc0000000000 */
[----:B------:R-:W-:Y:S02]  /*13a0*/  DADD R14, R18, R14 ;  /* 0x00000000120e7229 */ /* 0x000fe4000000000e */
[----:B------:R-:W-:-:S08]  /*13b0*/  DFMA R22, R16, 2, -R24 ;  /* 0x400000001016782b */ /* 0x000fd00000000818 */
[----:B------:R-:W-:Y:S01]  /*13c0*/  DFMA R22, R14, 2, R22 ;  /* 0x400000000e16782b */ /* 0x000fe20000000016 */
[----:B------:R-:W-:Y:S01]  /*13d0*/  IMAD.MOV.U32 R14, RZ, RZ, 0x652b82fe ;  /* 0x652b82feff0e7424 */ /* 0x000fe200078e00ff */
[----:B------:R-:W-:-:S06]  /*13e0*/  MOV R15, 0x3ff71547 ;  /* 0x3ff71547000f7802 */ /* 0x000fcc0000000f00 */
[----:B------:R-:W-:-:S08]  /*13f0*/  DADD R16, R24, R22 ;  /* 0x0000000018107229 */ /* 0x000fd00000000016 */
[----:B------:R-:W-:Y:S02]  /*1400*/  DFMA R14, R16, R14, 6.75539944105574400000e+15 ;  /* 0x43380000100e742b */ /* 0x000fe4000000000e */
[----:B------:R-:W-:Y:S01]  /*1410*/  FSETP.GEU.AND P0, PT, |R17|, 4.1917929649353027344, PT ;  /* 0x4086232b1100780b */ /* 0x000fe20003f0e200 */
[----:B------:R-:W-:-:S05]  /*1420*/  DADD R24, R24, -R16 ;  /* 0x0000000018187229 */ /* 0x000fca0000000810 */
[----:B------:R-:W-:-:S03]  /*1430*/  DADD R18, R14, -6.75539944105574400000e+15 ;  /* 0xc33800000e127429 */ /* 0x000fc60000000000 */
[----:B------:R-:W-:-:S05]  /*1440*/  DADD R22, R22, R24 ;  /* 0x0000000016167229 */ /* 0x000fca0000000018 */
[----:B------:R-:W-:Y:S01]  /*1450*/  DFMA R20, R18, -UR4, R16 ;  /* 0x8000000412147c2b */ /* 0x000fe20008000010 */
[----:B------:R-:W-:Y:S01]  /*1460*/  UMOV UR4, 0x3b39803f ;  /* 0x3b39803f00047882 */ /* 0x000fe20000000000 */
[----:B------:R-:W-:-:S06]  /*1470*/  UMOV UR5, 0x3c7abc9e ;  /* 0x3c7abc9e00057882 */ /* 0x000fcc0000000000 */
[----:B------:R-:W-:Y:S01]  /*1480*/  DFMA R20, R18, -UR4, R20 ;  /* 0x8000000412147c2b */ /* 0x000fe20008000014 */
[----:B------:R-:W-:Y:S01]  /*1490*/  UMOV UR4, 0x69ce2bdf ;  /* 0x69ce2bdf00047882 */ /* 0x000fe20000000000 */
[----:B------:R-:W-:Y:S01]  /*14a0*/  MOV R18, 0xfca213ea ;  /* 0xfca213ea00127802 */ /* 0x000fe20000000f00 */
[----:B------:R-:W-:Y:S01]  /*14b0*/  IMAD.MOV.U32 R19, RZ, RZ, 0x3e928af3 ;  /* 0x3e928af3ff137424 */ /* 0x000fe200078e00ff */
[----:B------:R-:W-:-:S05]  /*14c0*/  UMOV UR5, 0x3e5ade15 ;  /* 0x3e5ade1500057882 */ /* 0x000fca0000000000 */
[----:B------:R-:W-:Y:S01]  /*14d0*/  DFMA R18, R20, UR4, R18 ;  /* 0x0000000414127c2b */ /* 0x000fe20008000012 */
[----:B------:R-:W-:Y:S01]  /*14e0*/  UMOV UR4, 0x62401315 ;  /* 0x6240131500047882 */ /* 0x000fe20000000000 */
[----:B------:R-:W-:-:S06]  /*14f0*/  UMOV UR5, 0x3ec71dee ;  /* 0x3ec71dee00057882 */ /* 0x000fcc0000000000 */
[----:B------:R-:W-:Y:S01]  /*1500*/  DFMA R18, R20, R18, UR4 ;  /* 0x0000000414127e2b */ /* 0x000fe20008000012 */
        /* <DEDUP_REMOVED lines=20> */
[----:B------:R-:W-:-:S08]  /*1650*/  DFMA R18, R20, R18, UR4 ;  /* 0x0000000414127e2b */ /* 0x000fd00008000012 */
[----:B------:R-:W-:-:S08]  /*1660*/  DFMA R18, R20, R18, 1 ;  /* 0x3ff000001412742b */ /* 0x000fd00000000012 */
[----:B------:R-:W-:-:S10]  /*1670*/  DFMA R18, R20, R18, 1 ;  /* 0x3ff000001412742b */ /* 0x000fd40000000012 */
[----:B------:R-:W-:Y:S02]  /*1680*/  LEA R21, R14, R19, 0x14 ;  /* 0x000000130e157211 */ /* 0x000fe400078ea0ff */
[----:B------:R-:W-:Y:S01]  /*1690*/  MOV R20, R18 ;  /* 0x0000001200147202 */ /* 0x000fe20000000f00 */
[----:B------:R-:W-:Y:S06]  /*16a0*/  @!P0 BRA `(.L_x_7) ;  /* 0x0000000000308947 */ /* 0x000fec0003800000 */
[----:B------:R-:W-:Y:S01]  /*16b0*/  FSETP.GEU.AND P1, PT, |R17|, 4.2275390625, PT ;  /* 0x408748001100780b */ /* 0x000fe20003f2e200 */
[C---:B------:R-:W-:Y:S02]  /*16c0*/  DADD R20, R16.reuse, +INF ;  /* 0x7ff0000010147429 */ /* 0x040fe40000000000 */
[----:B------:R-:W-:-:S08]  /*16d0*/  DSETP.GEU.AND P0, PT, R16, RZ, PT ;  /* 0x000000ff1000722a */ /* 0x000fd00003f0e000 */
[----:B------:R-:W-:Y:S02]  /*16e0*/  FSEL R20, R20, RZ, P0 ;  /* 0x000000ff14147208 */ /* 0x000fe40000000000 */
[----:B------:R-:W-:Y:S02]  /*16f0*/  @!P1 LEA.HI R15, R14, R14, RZ, 0x1 ;  /* 0x0000000e0e0f9211 */ /* 0x000fe400078f08ff */
[----:B------:R-:W-:Y:S02]  /*1700*/  FSEL R21, R21, RZ, P0 ;  /* 0x000000ff15157208 */ /* 0x000fe40000000000 */
[----:B------:R-:W-:-:S04]  /*1710*/  @!P1 SHF.R.S32.HI R15, RZ, 0x1, R15 ;  /* 0x00000001ff0f9819 */ /* 0x000fc8000001140f */
[----:B------:R-:W-:Y:S01]  /*1720*/  @!P1 IADD3 R14, PT, PT, R14, -R15, RZ ;  /* 0x8000000f0e0e9210 */ /* 0x000fe20007ffe0ff */
[----:B------:R-:W-:-:S03]  /*1730*/  @!P1 IMAD R19, R15, 0x100000, R19 ;  /* 0x001000000f139824 */ /* 0x000fc600078e0213 */
[----:B------:R-:W-:Y:S02]  /*1740*/  @!P1 LEA R15, R14, 0x3ff00000, 0x14 ;  /* 0x3ff000000e0f9811 */ /* 0x000fe400078ea0ff */
[----:B------:R-:W-:-:S06]  /*1750*/  @!P1 MOV R14, RZ ;  /* 0x000000ff000e9202 */ /* 0x000fcc0000000f00 */
[----:B------:R-:W-:-:S11]  /*1760*/  @!P1 DMUL R20, R18, R14 ;  /* 0x0000000e12149228 */ /* 0x000fd60000000000 */
.L_x_7:
[----:B------:R-:W-:Y:S01]  /*1770*/  DFMA R22, R22, R20, R20 ;  /* 0x000000141616722b */ /* 0x000fe20000000014 */
[----:B------:R-:W-:Y:S01]  /*1780*/  MOV R14, R0 ;  /* 0x00000000000e7202 */ /* 0x000fe20000000f00 */
[----:B------:R-:W-:Y:S01]  /*1790*/  DSETP.NEU.AND P0, PT, |R20|, +INF , PT ;  /* 0x7ff000001400742a */ /* 0x000fe20003f0d200 */
[----:B------:R-:W-:-:S07]  /*17a0*/  MOV R15, 0x0 ;  /* 0x00000000000f7802 */ /* 0x000fce0000000f00 */
[----:B------:R-:W-:Y:S02]  /*17b0*/  FSEL R16, R20, R22, !P0 ;  /* 0x0000001614107208 */ /* 0x000fe40004000000 */
[----:B------:R-:W-:Y:S01]  /*17c0*/  FSEL R17, R21, R23, !P0 ;  /* 0x0000001715117208 */ /* 0x000fe20004000000 */
[----:B------:R-:W-:Y:S06]  /*17d0*/  RET.REL.NODEC R14 `(_Z14elementWise_bpiiPfS_S_S_S_S_S_S_S_b) ;  /* 0xffffffe80e087950 */ /* 0x000fec0003c3ffff */
.L_x_8:
[----:B------:R-:W-:-:S00]  /*17e0*/  BRA `(.L_x_8) ;  /* 0xfffffffc00fc7947 */ /* 0x000fc0000383ffff */
[----:B------:R-:W-:-:S00]  /*17f0*/  NOP ;  /* 0x0000000000007918 */ /* 0x000fc00000000000 */
        /* <DEDUP_REMOVED lines=8> */
.L_x_43:


//--------------------- .text._Z14elementWise_fpiiPfS_S_S_S_S_S_S_S_b --------------------------
	.section	.text._Z14elementWise_fpiiPfS_S_S_S_S_S_S_S_b,"ax",@progbits
	.align	128
        .global         _Z14elementWise_fpiiPfS_S_S_S_S_S_S_S_b
        .type           _Z14elementWise_fpiiPfS_S_S_S_S_S_S_S_b,@function
        .size           _Z14elementWise_fpiiPfS_S_S_S_S_S_S_S_b,(.L_x_44 - _Z14elementWise_fpiiPfS_S_S_S_S_S_S_S_b)
        .other          _Z14elementWise_fpiiPfS_S_S_S_S_S_S_S_b,@"STO_CUDA_ENTRY STV_DEFAULT"
_Z14elementWise_fpiiPfS_S_S_S_S_S_S_S_b:
.text._Z14elementWise_fpiiPfS_S_S_S_S_S_S_S_b:
        /* <DEDUP_REMOVED lines=10> */
[----:B------:R-:W0:Y:S01]  /*00a0*/  LDC.64 R12, c[0x0][0x390] ;  /* 0x0000e400ff0c7b82 */ /* 0x000e220000000a00 */
[----:B------:R-:W1:Y:S02]  /*00b0*/  LDCU.64 UR6, c[0x0][0x358] ;  /* 0x00006b00ff0677ac */ /* 0x000e640008000a00 */
[----:B------:R-:W2:Y:S05]  /*00c0*/  I2F.RP R0, R7 ;  /* 0x0000000700007306 */ /* 0x000eaa0000209400 */
[----:B------:R-:W3:Y:S08]  /*00d0*/  LDC.64 R14, c[0x0][0x388] ;  /* 0x0000e200ff0e7b82 */ /* 0x000ef00000000a00 */
[----:B------:R-:W4:Y:S01]  /*00e0*/  LDC.64 R16, c[0x0][0x398] ;  /* 0x0000e600ff107b82 */ /* 0x000f220000000a00 */
[----:B--2---:R-:W2:Y:S02]  /*00f0*/  MUFU.RCP R0, R0 ;  /* 0x0000000000007308 */ /* 0x004ea40000001000 */
[----:B--2---:R-:W-:-:S06]  /*0100*/  IADD3 R2, PT, PT, R0, 0xffffffe, RZ ;  /* 0x0ffffffe00027810 */ /* 0x004fcc0007ffe0ff */
[----:B------:R2:W5:Y:S02]  /*0110*/  F2I.FTZ.U32.TRUNC.NTZ R3, R2 ;  /* 0x0000000200037305 */ /* 0x000564000021f000 */
[----:B--2---:R-:W-:Y:S01]  /*0120*/  HFMA2 R2, -RZ, RZ, 0, 0 ;  /* 0x00000000ff027431 */ /* 0x004fe200000001ff */
[----:B-----5:R-:W-:-:S05]  /*0130*/  IADD3 R4, PT, PT, RZ, -R3, RZ ;  /* 0x80000003ff047210 */ /* 0x020fca0007ffe0ff */
[----:B------:R-:W-:Y:S01]  /*0140*/  IMAD R9, R4, R7, RZ ;  /* 0x0000000704097224 */ /* 0x000fe200078e02ff */
[----:B------:R-:W-:-:S03]  /*0150*/  IABS R4, R5 ;  /* 0x0000000500047213 */ /* 0x000fc60000000000 */
[----:B------:R-:W-:Y:S02]  /*0160*/  IMAD.HI.U32 R3, R3, R9, R2 ;  /* 0x0000000903037227 */ /* 0x000fe400078e0002 */
[----:B------:R-:W2:Y:S04]  /*0170*/  LDC.64 R8, c[0x0][0x3a0] ;  /* 0x0000e800ff087b82 */ /* 0x000ea80000000a00 */
[----:B------:R-:W-:-:S05]  /*0180*/  IMAD.HI.U32 R3, R3, R4, RZ ;  /* 0x0000000403037227 */ /* 0x000fca00078e00ff */
[----:B------:R-:W-:-:S05]  /*0190*/  IADD3 R0, PT, PT, -R3, RZ, RZ ;  /* 0x000000ff03007210 */ /* 0x000fca0007ffe1ff */
[----:B------:R-:W-:-:S05]  /*01a0*/  IMAD R0, R7, R0, R4 ;  /* 0x0000000007007224 */ /* 0x000fca00078e0204 */
[----:B------:R-:W-:-:S13]  /*01b0*/  ISETP.GT.U32.AND P2, PT, R7, R0, PT ;  /* 0x000000000700720c */ /* 0x000fda0003f44070 */
[-C--:B------:R-:W-:Y:S02]  /*01c0*/  @!P2 IADD3 R0, PT, PT, R0, -R7.reuse, RZ ;  /* 0x800000070000a210 */ /* 0x080fe40007ffe0ff */
[----:B------:R-:W-:Y:S02]  /*01d0*/  @!P2 IADD3 R3, PT, PT, R3, 0x1, RZ ;  /* 0x000000010303a810 */ /* 0x000fe40007ffe0ff */
[----:B------:R-:W-:Y:S02]  /*01e0*/  ISETP.GE.U32.AND P0, PT, R0, R7, PT ;  /* 0x000000070000720c */ /* 0x000fe40003f06070 */
[----:B------:R-:W-:Y:S02]  /*01f0*/  LOP3.LUT R0, R5, R6, RZ, 0x3c, !PT ;  /* 0x0000000605007212 */ /* 0x000fe400078e3cff */
[----:B------:R-:W-:Y:S02]  /*0200*/  ISETP.NE.AND P2, PT, R6, RZ, PT ;  /* 0x000000ff0600720c */ /* 0x000fe40003f45270 */
[----:B------:R-:W-:-:S07]  /*0210*/  ISETP.GE.AND P1, PT, R0, RZ, PT ;  /* 0x000000ff0000720c */ /* 0x000fce0003f26270 */
[----:B------:R-:W-:-:S04]  /*0220*/  @P0 IADD3 R3, PT, PT, R3, 0x1, RZ ;  /* 0x0000000103030810 */ /* 0x000fc80007ffe0ff */
[----:B------:R-:W-:Y:S02]  /*0230*/  MOV R7, R3 ;  /* 0x0000000300077202 */ /* 0x000fe40000000f00 */
[----:B------:R-:W5:Y:S02]  /*0240*/  LDC.64 R2, c[0x0][0x3c0] ;  /* 0x0000f000ff027b82 */ /* 0x000f640000000a00 */
[----:B------:R-:W-:Y:S02]  /*0250*/  @!P1 IADD3 R7, PT, PT, -R7, RZ, RZ ;  /* 0x000000ff07079210 */ /* 0x000fe40007ffe1ff */
[----:B------:R-:W-:-:S05]  /*0260*/  @!P2 LOP3.LUT R7, RZ, R6, RZ, 0x33, !PT ;  /* 0x00000006ff07a212 */ /* 0x000fca00078e33ff */
[----:B------:R-:W-:-:S05]  /*0270*/  IMAD R4, R7, R6, RZ ;  /* 0x0000000607047224 */ /* 0x000fca00078e02ff */
[----:B------:R-:W-:-:S04]  /*0280*/  IADD3 R7, PT, PT, R5, -R4, RZ ;  /* 0x8000000405077210 */ /* 0x000fc80007ffe0ff */
[----:B------:R-:W-:Y:S01]  /*0290*/  LEA R4, R4, R7, 0x2 ;  /* 0x0000000704047211 */ /* 0x000fe200078e10ff */
[----:B----4-:R-:W-:-:S04]  /*02a0*/  IMAD.WIDE R16, R7, 0x4, R16 ;  /* 0x0000000407107825 */ /* 0x010fc800078e0210 */
[C---:B0-----:R-:W-:Y:S01]  /*02b0*/  IMAD.WIDE R12, R4.reuse, 0x4, R12 ;  /* 0x00000004040c7825 */ /* 0x041fe200078e020c */
[----:B-1----:R-:W4:Y:S03]  /*02c0*/  LDG.E R24, desc[UR6][R16.64] ;  /* 0x0000000610187981 */ /* 0x002f26000c1e1900 */
[----:B---3--:R-:W-:Y:S01]  /*02d0*/  IMAD.WIDE R14, R4, 0x4, R14 ;  /* 0x00000004040e7825 */ /* 0x008fe200078e020e */
[----:B------:R0:W3:Y:S04]  /*02e0*/  LDG.E R22, desc[UR6][R12.64] ;  /* 0x000000060c167981 */ /* 0x0000e8000c1e1900 */
[----:B------:R1:W3:Y:S01]  /*02f0*/  LDG.E R23, desc[UR6][R14.64] ;  /* 0x000000060e177981 */ /* 0x0002e2000c1e1900 */
[----:B-----5:R-:W-:-:S04]  /*0300*/  IMAD.WIDE R18, R5, 0x4, R2 ;  /* 0x0000000405127825 */ /* 0x020fc800078e0202 */
[----:B--2---:R-:W-:Y:S02]  /*0310*/  IMAD.WIDE R8, R7, 0x4, R8 ;  /* 0x0000000407087825 */ /* 0x004fe400078e0208 */
[----:B------:R2:W5:Y:S04]  /*0320*/  LDG.E R7, desc[UR6][R18.64] ;  /* 0x0000000612077981 */ /* 0x000568000c1e1900 */
[----:B------:R2:W5:Y:S01]  /*0330*/  LDG.E R0, desc[UR6][R8.64] ;  /* 0x0000000608007981 */ /* 0x000562000c1e1900 */
[----:B------:R-:W-:-:S04]  /*0340*/  IMAD.WIDE R28, R6, 0x4, R12 ;  /* 0x00000004061c7825 */ /* 0x000fc800078e020c */
[C---:B------:R-:W-:Y:S01]  /*0350*/  IMAD.WIDE R10, R6.reuse, 0x4, R14 ;  /* 0x00000004060a7825 */ /* 0x040fe200078e020e */
[----:B------:R-:W5:Y:S03]  /*0360*/  LDG.E R25, desc[UR6][R28.64] ;  /* 0x000000061c197981 */ /* 0x000f66000c1e1900 */
[----:B------:R-:W-:-:S04]  /*0370*/  IMAD.WIDE R2, R6, 0x4, R16 ;  /* 0x0000000406027825 */ /* 0x000fc800078e0210 */
[----:B------:R-:W-:-:S04]  /*0380*/  IMAD.WIDE R20, R6, 0x4, R28 ;  /* 0x0000000406147825 */ /* 0x000fc800078e021c */
[C---:B0-----:R-:W-:Y:S02]  /*0390*/  IMAD.WIDE R12, R6.reuse, 0x4, R10 ;  /* 0x00000004060c7825 */ /* 0x041fe400078e020a */
[----:B------:R0:W5:Y:S02]  /*03a0*/  LDG.E R10, desc[UR6][R10.64] ;  /* 0x000000060a0a7981 */ /* 0x000164000c1e1900 */
[C---:B------:R-:W-:Y:S02]  /*03b0*/  IMAD.WIDE R16, R6.reuse, 0x4, R2 ;  /* 0x0000000406107825 */ /* 0x040fe400078e0202 */
[----:B------:R-:W5:Y:S02]  /*03c0*/  LDG.E R2, desc[UR6][R2.64] ;  /* 0x0000000602027981 */ /* 0x000f64000c1e1900 */
[C---:B-1----:R-:W-:Y:S02]  /*03d0*/  IMAD.WIDE R14, R6.reuse, 0x4, R20 ;  /* 0x00000004060e7825 */ /* 0x042fe400078e0214 */
[----:B------:R-:W5:Y:S02]  /*03e0*/  LDG.E R20, desc[UR6][R20.64] ;  /* 0x0000000614147981 */ /* 0x000f64000c1e1900 */
[----:B--2---:R-:W-:-:S02]  /*03f0*/  IMAD.WIDE R18, R6, 0x4, R12 ;  /* 0x0000000406127825 */ /* 0x004fc400078e020c */
[----:B------:R-:W2:Y:S02]  /*0400*/  LDG.E R14, desc[UR6][R14.64] ;  /* 0x000000060e0e7981 */ /* 0x000ea4000c1e1900 */
[C---:B------:R-:W-:Y:S02]  /*0410*/  IMAD.WIDE R26, R6.reuse, 0x4, R16 ;  /* 0x00000004061a7825 */ /* 0x040fe400078e0210 */
[----:B------:R1:W2:Y:S02]  /*0420*/  LDG.E R13, desc[UR6][R12.64] ;  /* 0x000000060c0d7981 */ /* 0x0002a4000c1e1900 */
[----:B------:R-:W-:Y:S02]  /*0430*/  IMAD.WIDE R8, R6, 0x4, R8 ;  /* 0x0000000406087825 */ /* 0x000fe400078e0208 */
[----:B------:R-:W2:Y:S04]  /*0440*/  LDG.E R19, desc[UR6][R18.64] ;  /* 0x0000000612137981 */ /* 0x000ea8000c1e1900 */
[----:B------:R-:W2:Y:S04]  /*0450*/  LDG.E R16, desc[UR6][R16.64] ;  /* 0x0000000610107981 */ /* 0x000ea8000c1e1900 */
[----:B------:R-:W2:Y:S04]  /*0460*/  LDG.E R26, desc[UR6][R26.64] ;  /* 0x000000061a1a7981 */ /* 0x000ea8000c1e1900 */
[----:B------:R-:W2:Y:S01]  /*0470*/  LDG.E R6, desc[UR6][R8.64] ;  /* 0x0000000608067981 */ /* 0x000ea2000c1e1900 */
[----:B0-----:R-:W-:Y:S01]  /*0480*/  HFMA2 R11, -RZ, RZ, 0.96630859375, -0.0022525787353515625 ;  /* 0x3bbb989dff0b7431 */ /* 0x001fe200000001ff */
[----:B-1----:R-:W-:Y:S01]  /*0490*/  MOV R12, 0x437c0000 ;  /* 0x437c0000000c7802 */ /* 0x002fe20000000f00 */
[----:B------:R-:W-:Y:S01]  /*04a0*/  BSSY.RECONVERGENT B0, `(.L_x_9) ;  /* 0x0000020000007945 */ /* 0x000fe20003800200 */
[----:B---3--:R-:W-:-:S04]  /*04b0*/  FADD R23, R22, R23 ;  /* 0x0000001716177221 */ /* 0x008fc80000000000 */
[----:B----4-:R-:W-:-:S04]  /*04c0*/  FADD R23, R23, R24 ;  /* 0x0000001817177221 */ /* 0x010fc80000000000 */
[----:B-----5:R-:W-:-:S04]  /*04d0*/  FFMA R0, R0, R7, R23 ;  /* 0x0000000700007223 */ /* 0x020fc80000000017 */
[----:B------:R-:W-:-:S04]  /*04e0*/  FFMA.SAT R11, R0, -R11, 0.5 ;  /* 0x3f000000000b7423 */ /* 0x000fc8000000280b */
[----:B------:R-:W-:-:S04]  /*04f0*/  FFMA.RM R11, R11, R12, 12582913 ;  /* 0x4b4000010b0b7423 */ /* 0x000fc8000000400c */
[----:B------:R-:W-:-:S04]  /*0500*/  FADD R3, R11, -12583039 ;  /* 0xcb40007f0b037421 */ /* 0x000fc80000000000 */
[----:B------:R-:W-:-:S04]  /*0510*/  FFMA R3, R0, -1.4426950216293334961, -R3 ;  /* 0xbfb8aa3b00037823 */ /* 0x000fc80000000803 */
[----:B------:R-:W-:-:S04]  /*0520*/  FFMA R3, R0, -1.925963033500011079e-08, R3 ;  /* 0xb2a5706000037823 */ /* 0x000fc80000000003 */
[----:B------:R-:W0:Y:S01]  /*0530*/  MUFU.EX2 R0, R3 ;  /* 0x0000000300007308 */ /* 0x000e220000000800 */
[----:B------:R-:W-:-:S05]  /*0540*/  SHF.L.U32 R11, R11, 0x17, RZ ;  /* 0x000000170b0b7819 */ /* 0x000fca00000006ff */
[----:B0-----:R-:W-:-:S05]  /*0550*/  FFMA R12, R11, R0, 1 ;  /* 0x3f8000000b0c7423 */ /* 0x001fca0000000000 */
[----:B------:R-:W-:-:S04]  /*0560*/  IADD3 R0, PT, PT, R12, 0x1800000, RZ ;  /* 0x018000000c007810 */ /* 0x000fc80007ffe0ff */
[----:B------:R-:W-:-:S04]  /*0570*/  LOP3.LUT R0, R0, 0x7f800000, RZ, 0xc0, !PT ;  /* 0x7f80000000007812 */ /* 0x000fc800078ec0ff */
[----:B------:R-:W-:Y:S01]  /*0580*/  ISETP.GT.U32.AND P0, PT, R0, 0x1ffffff, PT ;  /* 0x01ffffff0000780c */ /* 0x000fe20003f04070 */
[----:B------:R-:W-:Y:S01]  /*0590*/  FADD R25, R25, R10 ;  /* 0x0000000a19197221 */ /* 0x000fe20000000000 */
[----:B--2---:R-:W-:Y:S01]  /*05a0*/  FADD R13, R20, R13 ;  /* 0x0000000d140d7221 */ /* 0x004fe20000000000 */
[----:B------:R-:W-:Y:S02]  /*05b0*/  FADD R19, R14, R19 ;  /* 0x000000130e137221 */ /* 0x000fe40000000000 */
[----:B------:R-:W-:Y:S01]  /*05c0*/  FADD R2, R25, R2 ;  /* 0x0000000219027221 */ /* 0x000fe20000000000 */
[----:B------:R-:W-:Y:S01]  /*05d0*/  FADD R16, R13, R16 ;  /* 0x000000100d107221 */ /* 0x000fe20000000000 */
[----:B------:R-:W-:Y:S02]  /*05e0*/  FADD R26, R19, R26 ;  /* 0x0000001a131a7221 */ /* 0x000fe40000000000 */
[----:B------:R-:W-:-:S04]  /*05f0*/  FFMA R6, R7, R6, R2 ;  /* 0x0000000607067223 */ /* 0x000fc80000000002 */
[----:B------:R-:W-:Y:S05]  /*0600*/  @P0 BRA `(.L_x_10) ;  /* 0x0000000000140947 */ /* 0x000fea0003800000 */
[----:B------:R-:W-:Y:S02]  /*0610*/  MOV R0, R12 ;  /* 0x0000000c00007202 */ /* 0x000fe40000000f00 */
[----:B------:R-:W-:-:S07]  /*0620*/  MOV R12, 0x640 ;  /* 0x00000640000c7802 */ /* 0x000fce0000000f00 */
[----:B------:R-:W-:Y:S05]  /*0630*/  CALL.REL.NOINC `($__internal_0_$__cuda_sm20_rcp_rn_f32_slowpath) ;  /* 0x0000000400e87944 */ /* 0x000fea0003c00000 */
[----:B------:R-:W-:Y:S01]  /*0640*/  MOV R3, R11 ;  /* 0x0000000b00037202 */ /* 0x000fe20000000f00 */
[----:B------:R-:W-:Y:S06]  /*0650*/  BRA `(.L_x_11) ;  /* 0x0000000000107947 */ /* 0x000fec0003800000 */
.L_x_10:
[----:B------:R-:W0:Y:S02]  /*0660*/  MUFU.RCP R3, R12 ;  /* 0x0000000c00037308 */ /* 0x000e240000001000 */
[----:B0-----:R-:W-:-:S04]  /*0670*/  FFMA R0, R12, R3, -1 ;  /* 0xbf8000000c007423 */ /* 0x001fc80000000003 */
[----:B------:R-:W-:-:S04]  /*0680*/  FADD.FTZ R0, -R0, -RZ ;  /* 0x800000ff00007221 */ /* 0x000fc80000010100 */
[----:B------:R-:W-:-:S07]  /*0690*/  FFMA R3, R3, R0, R3 ;  /* 0x0000000003037223 */ /* 0x000fce0000000003 */
.L_x_11:
[----:B------:R-:W-:Y:S05]  /*06a0*/  BSYNC.RECONVERGENT B0 ;  /* 0x0000000000007941 */ /* 0x000fea0003800200 */
.L_x_9:
[----:B------:R-:W-:Y:S01]  /*06b0*/  HFMA2 R11, -RZ, RZ, 0.96630859375, -0.0022525787353515625 ;  /* 0x3bbb989dff0b7431 */ /* 0x000fe200000001ff */
[----:B------:R-:W-:Y:S01]  /*06c0*/  MOV R13, 0x437c0000 ;  /* 0x437c0000000d7802 */ /* 0x000fe20000000f00 */
[----:B------:R-:W-:Y:S03]  /*06d0*/  BSSY.RECONVERGENT B0, `(.L_x_12) ;  /* 0x0000016000007945 */ /* 0x000fe60003800200 */
[----:B------:R-:W-:-:S04]  /*06e0*/  FFMA.SAT R0, R6, -R11, 0.5 ;  /* 0x3f00000006007423 */ /* 0x000fc8000000280b */
[----:B------:R-:W-:-:S04]  /*06f0*/  FFMA.RM R0, R0, R13, 12582913 ;  /* 0x4b40000100007423 */ /* 0x000fc8000000400d */
[C---:B------:R-:W-:Y:S01]  /*0700*/  FADD R11, R0.reuse, -12583039 ;  /* 0xcb40007f000b7421 */ /* 0x040fe20000000000 */
[----:B------:R-:W-:-:S03]  /*0710*/  SHF.L.U32 R0, R0, 0x17, RZ ;  /* 0x0000001700007819 */ /* 0x000fc600000006ff */
[----:B------:R-:W-:-:S04]  /*0720*/  FFMA R11, R6, -1.4426950216293334961, -R11 ;  /* 0xbfb8aa3b060b7823 */ /* 0x000fc8000000080b */
[----:B------:R-:W-:-:S06]  /*0730*/  FFMA R11, R6, -1.925963033500011079e-08, R11 ;  /* 0xb2a57060060b7823 */ /* 0x000fcc000000000b */
[----:B------:R-:W0:Y:S02]  /*0740*/  MUFU.EX2 R11, R11 ;  /* 0x0000000b000b7308 */ /* 0x000e240000000800 */
[----:B0-----:R-:W-:-:S05]  /*0750*/  FFMA R13, R0, R11, 1 ;  /* 0x3f800000000d7423 */ /* 0x001fca000000000b */
[----:B------:R-:W-:-:S04]  /*0760*/  IADD3 R0, PT, PT, R13, 0x1800000, RZ ;  /* 0x018000000d007810 */ /* 0x000fc80007ffe0ff */
[----:B------:R-:W-:-:S04]  /*0770*/  LOP3.LUT R0, R0, 0x7f800000, RZ, 0xc0, !PT ;  /* 0x7f80000000007812 */ /* 0x000fc800078ec0ff */
[----:B------:R-:W-:-:S13]  /*0780*/  ISETP.GT.U32.AND P0, PT, R0, 0x1ffffff, PT ;  /* 0x01ffffff0000780c */ /* 0x000fda0003f04070 */
[----:B------:R-:W-:Y:S05]  /*0790*/  @P0 BRA `(.L_x_13) ;  /* 0x0000000000140947 */ /* 0x000fea0003800000 */
[----:B------:R-:W-:Y:S02]  /*07a0*/  MOV R0, R13 ;  /* 0x0000000d00007202 */ /* 0x000fe40000000f00 */
[----:B------:R-:W-:-:S07]  /*07b0*/  MOV R12, 0x7d0 ;  /* 0x000007d0000c7802 */ /* 0x000fce0000000f00 */
[----:B------:R-:W-:Y:S05]  /*07c0*/  CALL.REL.NOINC `($__internal_0_$__cuda_sm20_rcp_rn_f32_slowpath) ;  /* 0x0000000400847944 */ /* 0x000fea0003c00000 */
[----:B------:R-:W-:Y:S01]  /*07d0*/  MOV R6, R11 ;  /* 0x0000000b00067202 */ /* 0x000fe20000000f00 */
[----:B------:R-:W-:Y:S06]  /*07e0*/  BRA `(.L_x_14) ;  /* 0x0000000000107947 */ /* 0x000fec0003800000 */
.L_x_13:
[----:B------:R-:W0:Y:S02]  /*07f0*/  MUFU.RCP R6, R13 ;  /* 0x0000000d00067308 */ /* 0x000e240000001000 */
[----:B0-----:R-:W-:-:S04]  /*0800*/  FFMA R0, R13, R6, -1 ;  /* 0xbf8000000d007423 */ /* 0x001fc80000000006 */
[----:B------:R-:W-:-:S04]  /*0810*/  FADD.FTZ R11, -R0, -RZ ;  /* 0x800000ff000b7221 */ /* 0x000fc80000010100 */
[----:B------:R-:W-:-:S07]  /*0820*/  FFMA R6, R6, R11, R6 ;  /* 0x0000000b06067223 */ /* 0x000fce0000000006 */
.L_x_14:
[----:B------:R-:W-:Y:S05]  /*0830*/  BSYNC.RECONVERGENT B0 ;  /* 0x0000000000007941 */ /* 0x000fea0003800200 */
.L_x_12:
[C---:B------:R-:W-:Y:S01]  /*0840*/  FMUL R0, |R16|.reuse, 2.8853900432586669922 ;  /* 0x4038aa3b10007820 */ /* 0x040fe20000400200 */
[----:B------:R-:W-:Y:S01]  /*0850*/  MOV R14, 0x3c80f082 ;  /* 0x3c80f082000e7802 */ /* 0x000fe20000000f00 */
[----:B------:R-:W-:Y:S02]  /*0860*/  HFMA2 R11, -RZ, RZ, 1.875, 0 ;  /* 0x3f800000ff0b7431 */ /* 0x000fe400000001ff */
[C---:B------:R-:W-:Y:S01]  /*0870*/  FMUL R15, R16.reuse, R16 ;  /* 0x00000010100f7220 */ /* 0x040fe20000400000 */
[----:B------:R-:W0:Y:S01]  /*0880*/  LDC.64 R12, c[0x0][0x3c8] ;  /* 0x0000f200ff0c7b82 */ /* 0x000e220000000a00 */
[C---:B------:R-:W-:Y:S01]  /*0890*/  FSETP.GE.AND P1, PT, |R16|.reuse, 0.60000002384185791016, PT ;  /* 0x3f19999a1000780b */ /* 0x040fe20003f26200 */
[----:B------:R-:W1:Y:S01]  /*08a0*/  MUFU.EX2 R0, R0 ;  /* 0x0000000000007308 */ /* 0x000e620000000800 */
[----:B------:R-:W-:Y:S01]  /*08b0*/  FFMA R14, R15, R14, -0.052303962409496307373 ;  /* 0xbd563cae0f0e7423 */ /* 0x000fe2000000000e */
[----:B------:R-:W-:-:S04]  /*08c0*/  FSETP.GE.AND P0, PT, |R16|, 9.010913848876953125, PT ;  /* 0x41102cb41000780b */ /* 0x000fc80003f06200 */
[----:B------:R-:W2:Y:S01]  /*08d0*/  LDC R17, c[0x0][0x380] ;  /* 0x0000e000ff117b82 */ /* 0x000ea20000000800 */
[----:B-1----:R-:W-:Y:S01]  /*08e0*/  FADD R2, R0, 1 ;  /* 0x3f80000000027421 */ /* 0x002fe20000000000 */
[----:B------:R-:W-:-:S04]  /*08f0*/  FFMA R0, R15, R14, 0.1331529766321182251 ;  /* 0x3e0859410f007423 */ /* 0x000fc8000000000e */
[----:B------:R-:W-:Y:S01]  /*0900*/  FFMA R0, R15, R0, -0.33332768082618713379 ;  /* 0xbeaaa9ed0f007423 */ /* 0x000fe20000000000 */
[----:B------:R-:W1:Y:S01]  /*0910*/  MUFU.RCP R2, R2 ;  /* 0x0000000200027308 */ /* 0x000e620000001000 */
[----:B0-----:R-:W-:-:S04]  /*0920*/  IMAD.WIDE R12, R5, 0x4, R12 ;  /* 0x00000004050c7825 */ /* 0x001fc800078e020c */
[----:B------:R-:W-:Y:S01]  /*0930*/  FFMA R15, R15, R0, RZ ;  /* 0x000000000f0f7223 */ /* 0x000fe200000000ff */
[----:B--2---:R-:W-:-:S04]  /*0940*/  IMAD.WIDE R8, R17, 0x4, R8 ;  /* 0x0000000411087825 */ /* 0x004fc800078e0208 */
[----:B-1----:R-:W-:-:S05]  /*0950*/  FFMA R10, R2, -2, R11 ;  /* 0xc0000000020a7823 */ /* 0x002fca000000000b */
[----:B------:R-:W-:-:S04]  /*0960*/  FSEL R11, R10, 1, !P0 ;  /* 0x3f8000000a0b7808 */ /* 0x000fc80004000000 */
[--C-:B------:R-:W-:Y:S01]  /*0970*/  LOP3.LUT R10, R11, 0x80000000, R16.reuse, 0xb8, !PT ;  /* 0x800000000b0a7812 */ /* 0x100fe200078eb810 */
[----:B------:R-:W-:-:S04]  /*0980*/  @!P1 FFMA R10, R16, R15, R16 ;  /* 0x0000000f100a9223 */ /* 0x000fc80000000010 */
[----:B------:R-:W-:-:S04]  /*0990*/  FMUL R0, R10, R3 ;  /* 0x000000030a007220 */ /* 0x000fc80000400000 */
[----:B------:R-:W-:-:S05]  /*09a0*/  FFMA R7, R7, R6, R0 ;  /* 0x0000000607077223 */ /* 0x000fca0000000000 */
[----:B------:R0:W-:Y:S04]  /*09b0*/  STG.E desc[UR6][R12.64], R7 ;  /* 0x000000070c007986 */ /* 0x0001e8000c101906 */
[----:B------:R-:W2:Y:S01]  /*09c0*/  LDG.E R8, desc[UR6][R8.64] ;  /* 0x0000000608087981 */ /* 0x000ea2000c1e1900 */
[----:B------:R-:W-:Y:S01]  /*09d0*/  HFMA2 R11, -RZ, RZ, 0.96630859375, -0.0022525787353515625 ;  /* 0x3bbb989dff0b7431 */ /* 0x000fe200000001ff */
[----:B------:R-:W-:Y:S01]  /*09e0*/  MOV R15, 0x437c0000 ;  /* 0x437c0000000f7802 */ /* 0x000fe20000000f00 */
[----:B------:R-:W-:Y:S01]  /*09f0*/  BSSY.RECONVERGENT B0, `(.L_x_15) ;  /* 0x0000017000007945 */ /* 0x000fe20003800200 */
[----:B--2---:R-:W-:-:S04]  /*0a00*/  FFMA R26, R7, R8, R26 ;  /* 0x00000008071a7223 */ /* 0x004fc8000000001a */
        /* <DEDUP_REMOVED lines=17> */
.L_x_16:
[----:B------:R-:W0:Y:S02]  /*0b20*/  MUFU.RCP R2, R13 ;  /* 0x0000000d00027308 */ /* 0x000e240000001000 */
[----:B0-----:R-:W-:-:S04]  /*0b30*/  FFMA R0, R13, R2, -1 ;  /* 0xbf8000000d007423 */ /* 0x001fc80000000002 */
[----:B------:R-:W-:-:S04]  /*0b40*/  FADD.FTZ R9, -R0, -RZ ;  /* 0x800000ff00097221 */ /* 0x000fc80000010100 */
[----:B------:R-:W-:-:S07]  /*0b50*/  FFMA R2, R2, R9, R2 ;  /* 0x0000000902027223 */ /* 0x000fce0000000002 */
.L_x_17:
[----:B------:R-:W-:Y:S05]  /*0b60*/  BSYNC.RECONVERGENT B0 ;  /* 0x0000000000007941 */ /* 0x000fea0003800200 */
.L_x_15:
[C---:B------:R-:W-:Y:S01]  /*0b70*/  FMUL R0, |R7|.reuse, 2.8853900432586669922 ;  /* 0x4038aa3b07007820 */ /* 0x040fe20000400200 */
[----:B------:R-:W0:Y:S01]  /*0b80*/  LDCU.U8 UR4, c[0x0][0x3d0] ;  /* 0x00007a00ff0477ac */ /* 0x000e220008000000 */
[----:B------:R-:W-:Y:S01]  /*0b90*/  MOV R16, 0x3c80f082 ;  /* 0x3c80f08200107802 */ /* 0x000fe20000000f00 */
[----:B------:R-:W-:Y:S01]  /*0ba0*/  HFMA2 R14, -RZ, RZ, 1.875, 0 ;  /* 0x3f800000ff0e7431 */ /* 0x000fe200000001ff */
[----:B------:R-:W1:Y:S01]  /*0bb0*/  LDC.64 R8, c[0x0][0x3b0] ;  /* 0x0000ec00ff087b82 */ /* 0x000e620000000a00 */
[C---:B------:R-:W-:Y:S01]  /*0bc0*/  FMUL R15, R7.reuse, R7 ;  /* 0x00000007070f7220 */ /* 0x040fe20000400000 */
[----:B------:R-:W2:Y:S01]  /*0bd0*/  MUFU.EX2 R0, R0 ;  /* 0x0000000000007308 */ /* 0x000ea20000000800 */
[----:B------:R-:W-:Y:S02]  /*0be0*/  FSETP.GE.AND P1, PT, |R7|, 0.60000002384185791016, PT ;  /* 0x3f19999a0700780b */ /* 0x000fe40003f26200 */
[----:B------:R-:W-:Y:S01]  /*0bf0*/  FFMA R16, R15, R16, -0.052303962409496307373 ;  /* 0xbd563cae0f107423 */ /* 0x000fe20000000010 */
[----:B------:R-:W-:-:S02]  /*0c00*/  FSETP.GE.AND P0, PT, |R7|, 9.010913848876953125, PT ;  /* 0x41102cb40700780b */ /* 0x000fc40003f06200 */
[----:B------:R-:W3:Y:S01]  /*0c10*/  LDC.64 R12, c[0x0][0x3b8] ;  /* 0x0000ee00ff0c7b82 */ /* 0x000ee20000000a00 */
[----:B0-----:R-:W-:Y:S01]  /*0c20*/  UPRMT UR4, UR4, 0x8880, URZ ;  /* 0x0000888004047896 */ /* 0x001fe200080000ff */
[----:B--2---:R-:W-:Y:S01]  /*0c30*/  FADD R11, R0, 1 ;  /* 0x3f800000000b7421 */ /* 0x004fe20000000000 */
[C---:B------:R-:W-:Y:S02]  /*0c40*/  FFMA R0, R15.reuse, R16, 0.1331529766321182251 ;  /* 0x3e0859410f007423 */ /* 0x040fe40000000010 */
[----:B------:R-:W-:Y:S02]  /*0c50*/  UISETP.NE.AND UP0, UPT, UR4, URZ, UPT ;  /* 0x000000ff0400728c */ /* 0x000fe4000bf05270 */
[----:B------:R-:W-:Y:S01]  /*0c60*/  FFMA R0, R15, R0, -0.33332768082618713379 ;  /* 0xbeaaa9ed0f007423 */ /* 0x000fe20000000000 */
[----:B------:R-:W0:Y:S01]  /*0c70*/  MUFU.RCP R11, R11 ;  /* 0x0000000b000b7308 */ /* 0x000e220000001000 */
[----:B-1----:R-:W-:-:S04]  /*0c80*/  IMAD.WIDE R8, R5, 0x4, R8 ;  /* 0x0000000405087825 */ /* 0x002fc800078e0208 */
[----:B------:R-:W-:Y:S01]  /*0c90*/  FFMA R0, R15, R0, RZ ;  /* 0x000000000f007223 */ /* 0x000fe200000000ff */
[----:B---3--:R-:W-:-:S04]  /*0ca0*/  IMAD.WIDE R12, R5, 0x4, R12 ;  /* 0x00000004050c7825 */ /* 0x008fc800078e020c */
[----:B0-----:R-:W-:-:S05]  /*0cb0*/  FFMA R14, R11, -2, R14 ;  /* 0xc00000000b0e7823 */ /* 0x001fca000000000e */
[----:B------:R-:W-:-:S04]  /*0cc0*/  FSEL R14, R14, 1, !P0 ;  /* 0x3f8000000e0e7808 */ /* 0x000fc80004000000 */
[--C-:B------:R-:W-:Y:S01]  /*0cd0*/  LOP3.LUT R11, R14, 0x80000000, R7.reuse, 0xb8, !PT ;  /* 0x800000000e0b7812 */ /* 0x100fe200078eb807 */
[----:B------:R-:W-:-:S04]  /*0ce0*/  @!P1 FFMA R11, R7, R0, R7 ;  /* 0x00000000070b9223 */ /* 0x000fc80000000007 */
[----:B------:R-:W-:Y:S01]  /*0cf0*/  FMUL R11, R11, R2 ;  /* 0x000000020b0b7220 */ /* 0x000fe20000400000 */
[----:B------:R-:W-:Y:S06]  /*0d00*/  BRA.U !UP0, `(.L_x_18) ;  /* 0x0000000108287547 */ /* 0x000fec000b800000 */
[----:B------:R-:W0:Y:S08]  /*0d10*/  LDC.64 R14, c[0x0][0x3a8] ;  /* 0x0000ea00ff0e7b82 */ /* 0x000e300000000a00 */
[----:B------:R-:W1:Y:S01]  /*0d20*/  LDC R19, c[0x0][0x380] ;  /* 0x0000e000ff137b82 */ /* 0x000e620000000800 */
[----:B0-----:R-:W-:-:S05]  /*0d30*/  IMAD.WIDE R4, R4, 0x4, R14 ;  /* 0x0000000404047825 */ /* 0x001fca00078e020e */
[----:B------:R0:W-:Y:S01]  /*0d40*/  STG.E desc[UR6][R4.64], R3 ;  /* 0x0000000304007986 */ /* 0x0001e2000c101906 */
[----:B-1----:R-:W-:-:S05]  /*0d50*/  IMAD.WIDE R14, R19, 0x4, R4 ;  /* 0x00000004130e7825 */ /* 0x002fca00078e0204 */
[----:B------:R0:W-:Y:S01]  /*0d60*/  STG.E desc[UR6][R14.64], R6 ;  /* 0x000000060e007986 */ /* 0x0001e2000c101906 */
[----:B------:R-:W-:-:S05]  /*0d70*/  IMAD.WIDE R16, R19, 0x4, R14 ;  /* 0x0000000413107825 */ /* 0x000fca00078e020e */
[----:B------:R0:W-:Y:S01]  /*0d80*/  STG.E desc[UR6][R16.64], R10 ;  /* 0x0000000a10007986 */ /* 0x0001e2000c101906 */
[----:B------:R-:W-:-:S05]  /*0d90*/  IMAD.WIDE R18, R19, 0x4, R16 ;  /* 0x0000000413127825 */ /* 0x000fca00078e0210 */
[----:B------:R0:W-:Y:S02]  /*0da0*/  STG.E desc[UR6][R18.64], R2 ;  /* 0x0000000212007986 */ /* 0x0001e4000c101906 */
.L_x_18:
[----:B------:R-:W-:Y:S04]  /*0db0*/  STG.E desc[UR6][R8.64], R11 ;  /* 0x0000000b08007986 */ /* 0x000fe8000c101906 */
[----:B------:R-:W-:Y:S01]  /*0dc0*/  STG.E desc[UR6][R12.64], R11 ;  /* 0x0000000b0c007986 */ /* 0x000fe2000c101906 */
[----:B------:R-:W-:Y:S05]  /*0dd0*/  EXIT ;  /* 0x000000000000794d */ /* 0x000fea0003800000 */
        .weak           $__internal_0_$__cuda_sm20_rcp_rn_f32_slowpath
        .type           $__internal_0_$__cuda_sm20_rcp_rn_f32_slowpath,@function
        .size           $__internal_0_$__cuda_sm20_rcp_rn_f32_slowpath,(.L_x_44 - $__internal_0_$__cuda_sm20_rcp_rn_f32_slowpath)
$__internal_0_$__cuda_sm20_rcp_rn_f32_slowpath:
[----:B------:R-:W-:Y:S01]  /*0de0*/  SHF.L.U32 R2, R0, 0x1, RZ ;  /* 0x0000000100027819 */ /* 0x000fe200000006ff */
[----:B------:R-:W-:Y:S03]  /*0df0*/  BSSY.RECONVERGENT B1, `(.L_x_19) ;  /* 0x0000030000017945 */ /* 0x000fe60003800200 */
[----:B------:R-:W-:-:S04]  /*0e00*/  SHF.R.U32.HI R2, RZ, 0x18, R2 ;  /* 0x00000018ff027819 */ /* 0x000fc80000011602 */
[----:B------:R-:W-:-:S13]  /*0e10*/  ISETP.NE.U32.AND P0, PT, R2, RZ, PT ;  /* 0x000000ff0200720c */ /* 0x000fda0003f05070 */
[----:B------:R-:W-:Y:S05]  /*0e20*/  @P0 BRA `(.L_x_20) ;  /* 0x0000000000280947 */ /* 0x000fea0003800000 */
[----:B------:R-:W-:-:S04]  /*0e30*/  SHF.L.U32 R2, R0, 0x1, RZ ;  /* 0x0000000100027819 */ /* 0x000fc800000006ff */
[----:B------:R-:W-:-:S13]  /*0e40*/  ISETP.NE.AND P0, PT, R2, RZ, PT ;  /* 0x000000ff0200720c */ /* 0x000fda0003f05270 */
[----:B------:R-:W-:Y:S01]  /*0e50*/  @P0 FFMA R13, R0, 1.84467440737095516160e+19, RZ ;  /* 0x5f800000000d0823 */ /* 0x000fe200000000ff */
[----:B------:R-:W-:Y:S08]  /*0e60*/  @!P0 MUFU.RCP R11, R0 ;  /* 0x00000000000b8308 */ /* 0x000ff00000001000 */
[----:B------:R-:W0:Y:S02]  /*0e70*/  @P0 MUFU.RCP R2, R13 ;  /* 0x0000000d00020308 */ /* 0x000e240000001000 */
[----:B0-----:R-:W-:-:S04]  /*0e80*/  @P0 FFMA R14, R13, R2, -1 ;  /* 0xbf8000000d0e0423 */ /* 0x001fc80000000002 */
[----:B------:R-:W-:-:S04]  /*0e90*/  @P0 FADD.FTZ R15, -R14, -RZ ;  /* 0x800000ff0e0f0221 */ /* 0x000fc80000010100 */
[----:B------:R-:W-:-:S04]  /*0ea0*/  @P0 FFMA R2, R2, R15, R2 ;  /* 0x0000000f02020223 */ /* 0x000fc80000000002 */
[----:B------:R-:W-:Y:S01]  /*0eb0*/  @P0 FFMA R11, R2, 1.84467440737095516160e+19, RZ ;  /* 0x5f800000020b0823 */ /* 0x000fe200000000ff */
[----:B------:R-:W-:Y:S06]  /*0ec0*/  BRA `(.L_x_21) ;  /* 0x0000000000887947 */ /* 0x000fec0003800000 */
.L_x_20:
[----:B------:R-:W-:-:S04]  /*0ed0*/  IADD3 R11, PT, PT, R2, -0xfd, RZ ;  /* 0xffffff03020b7810 */ /* 0x000fc80007ffe0ff */
[----:B------:R-:W-:-:S13]  /*0ee0*/  ISETP.GT.U32.AND P0, PT, R11, 0x1, PT ;  /* 0x000000010b00780c */ /* 0x000fda0003f04070 */
[----:B------:R-:W-:Y:S05]  /*0ef0*/  @P0 BRA `(.L_x_22) ;  /* 0x0000000000780947 */ /* 0x000fea0003800000 */
[----:B------:R-:W-:Y:S01]  /*0f00*/  LOP3.LUT R13, R0, 0x7fffff, RZ, 0xc0, !PT ;  /* 0x007fffff000d7812 */ /* 0x000fe200078ec0ff */
[----:B------:R-:W-:-:S03]  /*0f10*/  HFMA2 R20, -RZ, RZ, 0, 1.78813934326171875e-07 ;  /* 0x00000003ff147431 */ /* 0x000fc600000001ff */
[----:B------:R-:W-:-:S04]  /*0f20*/  LOP3.LUT R13, R13, 0x3f800000, RZ, 0xfc, !PT ;  /* 0x3f8000000d0d7812 */ /* 0x000fc800078efcff */
[----:B------:R-:W0:Y:S01]  /*0f30*/  MUFU.RCP R14, R13 ;  /* 0x0000000d000e7308 */ /* 0x000e220000001000 */
[----:B------:R-:W-:Y:S01]  /*0f40*/  SHF.L.U32 R19, R20, R11, RZ ;  /* 0x0000000b14137219 */ /* 0x000fe200000006ff */
[----:B0-----:R-:W-:-:S04]  /*0f50*/  FFMA R15, R13, R14, -1 ;  /* 0xbf8000000d0f7423 */ /* 0x001fc8000000000e */
[----:B------:R-:W-:-:S04]  /*0f60*/  FADD.FTZ R15, -R15, -RZ ;  /* 0x800000ff0f0f7221 */ /* 0x000fc80000010100 */
[CCC-:B------:R-:W-:Y:S01]  /*0f70*/  FFMA.RM R17, R14.reuse, R15.reuse, R14.reuse ;  /* 0x0000000f0e117223 */ /* 0x1c0fe2000000400e */
[----:B------:R-:W-:-:S04]  /*0f80*/  FFMA.RP R18, R14, R15, R14 ;  /* 0x0000000f0e127223 */ /* 0x000fc8000000800e */
[C---:B------:R-:W-:Y:S02]  /*0f90*/  LOP3.LUT R14, R17.reuse, 0x7fffff, RZ, 0xc0, !PT ;  /* 0x007fffff110e7812 */ /* 0x040fe400078ec0ff */
[----:B------:R-:W-:Y:S02]  /*0fa0*/  FSETP.NEU.FTZ.AND P0, PT, R17, R18, PT ;  /* 0x000000121100720b */ /* 0x000fe40003f1d000 */
[----:B------:R-:W-:Y:S02]  /*0fb0*/  LOP3.LUT R14, R14, 0x800000, RZ, 0xfc, !PT ;  /* 0x008000000e0e7812 */ /* 0x000fe400078efcff */
[----:B------:R-:W-:Y:S02]  /*0fc0*/  SEL R15, RZ, 0xffffffff, !P0 ;  /* 0xffffffffff0f7807 */ /* 0x000fe40004000000 */
[----:B------:R-:W-:Y:S02]  /*0fd0*/  LOP3.LUT R18, R19, R14, RZ, 0xc0, !PT ;  /* 0x0000000e13127212 */ /* 0x000fe400078ec0ff */
[----:B------:R-:W-:-:S02]  /*0fe0*/  IADD3 R15, PT, PT, -R15, RZ, RZ ;  /* 0x000000ff0f0f7210 */ /* 0x000fc40007ffe1ff */
[-C--:B------:R-:W-:Y:S02]  /*0ff0*/  SHF.R.U32.HI R18, RZ, R11.reuse, R18 ;  /* 0x0000000bff127219 */ /* 0x080fe40000011612 */
[----:B------:R-:W-:Y:S02]  /*1000*/  LOP3.LUT P1, RZ, R15, R11, R14, 0xf8, !PT ;  /* 0x0000000b0fff7212 */ /* 0x000fe4000782f80e */
[C---:B------:R-:W-:Y:S02]  /*1010*/  LOP3.LUT P0, RZ, R18.reuse, 0x1, RZ, 0xc0, !PT ;  /* 0x0000000112ff7812 */ /* 0x040fe4000780c0ff */
[----:B------:R-:W-:-:S04]  /*1020*/  LOP3.LUT P2, RZ, R18, 0x2, RZ, 0xc0, !PT ;  /* 0x0000000212ff7812 */ /* 0x000fc8000784c0ff */
[----:B------:R-:W-:Y:S02]  /*1030*/  PLOP3.LUT P0, PT, P0, P1, P2, 0xe0, 0x0 ;  /* 0x000000000000781c */ /* 0x000fe40000703c20 */
[----:B------:R-:W-:Y:S02]  /*1040*/  LOP3.LUT P1, RZ, R0, 0x7fffff, RZ, 0xc0, !PT ;  /* 0x007fffff00ff7812 */ /* 0x000fe4000782c0ff */
[----:B------:R-:W-:-:S04]  /*1050*/  SEL R11, RZ, 0x1, !P0 ;  /* 0x00000001ff0b7807 */ /* 0x000fc80004000000 */
[----:B------:R-:W-:-:S04]  /*1060*/  IADD3 R11, PT, PT, -R11, RZ, RZ ;  /* 0x000000ff0b0b7210 */ /* 0x000fc80007ffe1ff */
[----:B------:R-:W-:Y:S02]  /*1070*/  ISETP.GE.AND P0, PT, R11, RZ, PT ;  /* 0x000000ff0b00720c */ /* 0x000fe40003f06270 */
[----:B------:R-:W-:-:S04]  /*1080*/  IADD3 R11, PT, PT, R2, -0xfc, RZ ;  /* 0xffffff04020b7810 */ /* 0x000fc80007ffe0ff */
[----:B------:R-:W-:-:S07]  /*1090*/  SHF.R.U32.HI R11, RZ, R11, R14 ;  /* 0x0000000bff0b7219 */ /* 0x000fce000001160e */
[----:B------:R-:W-:-:S04]  /*10a0*/  @!P0 IADD3 R11, PT, PT, R11, 0x1, RZ ;  /* 0x000000010b0b8810 */ /* 0x000fc80007ffe0ff */
[----:B------:R-:W-:-:S04]  /*10b0*/  @!P1 SHF.L.U32 R11, R11, 0x1, RZ ;  /* 0x000000010b0b9819 */ /* 0x000fc800000006ff */
[----:B------:R-:W-:Y:S01]  /*10c0*/  LOP3.LUT R11, R11, 0x80000000, R0, 0xf8, !PT ;  /* 0x800000000b0b7812 */ /* 0x000fe200078ef800 */
[----:B------:R-:W-:Y:S06]  /*10d0*/  BRA `(.L_x_21) ;  /* 0x0000000000047947 */ /* 0x000fec0003800000 */
.L_x_22:
[----:B------:R0:W1:Y:S02]  /*10e0*/  MUFU.RCP R11, R0 ;  /* 0x00000000000b7308 */ /* 0x0000640000001000 */
.L_x_21:
[----:B------:R-:W-:Y:S05]  /*10f0*/  BSYNC.RECONVERGENT B1 ;  /* 0x0000000000017941 */ /* 0x000fea0003800200 */
.L_x_19:
[----:B------:R-:W-:-:S04]  /*1100*/  MOV R13, 0x0 ;  /* 0x00000000000d7802 */ /* 0x000fc80000000f00 */
[----:B01----:R-:W-:Y:S05]  /*1110*/  RET.REL.NODEC R12 `(_Z14elementWise_fpiiPfS_S_S_S_S_S_S_S_b) ;  /* 0xffffffec0cb87950 */ /* 0x003fea0003c3ffff */
.L_x_23:
        /* <DEDUP_REMOVED lines=14> */
.L_x_44:


//--------------------- .text._Z10pw_sigmoidPfS_i --------------------------
	.section	.text._Z10pw_sigmoidPfS_i,"ax",@progbits
	.align	128
        .global         _Z10pw_sigmoidPfS_i
        .type           _Z10pw_sigmoidPfS_i,@function
        .size           _Z10pw_sigmoidPfS_i,(.L_x_45 - _Z10pw_sigmoidPfS_i)
        .other          _Z10pw_sigmoidPfS_i,@"STO_CUDA_ENTRY STV_DEFAULT"
_Z10pw_sigmoidPfS_i:
.text._Z10pw_sigmoidPfS_i:
[----:B------:R-:W-:Y:S01]  /*0000*/  LDC R1, c[0x0][0x37c] ;  /* 0x0000df00ff017b82 */ /* 0x000fe20000000800 */
[----:B------:R-:W0:Y:S07]  /*0010*/  S2R R0, SR_TID.X ;  /* 0x0000000000007919 */ /* 0x000e2e0000002100 */
[----:B------:R-:W0:Y:S01]  /*0020*/  S2UR UR4, SR_CTAID.X ;  /* 0x00000000000479c3 */ /* 0x000e220000002500 */
[----:B------:R-:W1:Y:S07]  /*0030*/  LDCU UR5, c[0x0][0x390] ;  /* 0x00007200ff0577ac */ /* 0x000e6e0008000800 */
[----:B------:R-:W0:Y:S02]  /*0040*/  LDC R3, c[0x0][0x360] ;  /* 0x0000d800ff037b82 */ /* 0x000e240000000800 */
[----:B0-----:R-:W-:-:S05]  /*0050*/  IMAD R3, R3, UR4, R0 ;  /* 0x0000000403037c24 */ /* 0x001fca000f8e0200 */
[----:B-1----:R-:W-:-:S13]  /*0060*/  ISETP.GE.AND P0, PT, R3, UR5, PT ;  /* 0x0000000503007c0c */ /* 0x002fda000bf06270 */
[----:B------:R-:W-:Y:S05]  /*0070*/  @P0 EXIT ;  /* 0x000000000000094d */ /* 0x000fea0003800000 */
[----:B------:R-:W0:Y:S01]  /*0080*/  LDC.64 R4, c[0x0][0x388] ;  /* 0x0000e200ff047b82 */ /* 0x000e220000000a00 */
[----:B------:R-:W1:Y:S01]  /*0090*/  LDCU.64 UR4, c[0x0][0x358] ;  /* 0x00006b00ff0477ac */ /* 0x000e620008000a00 */
[----:B0-----:R-:W-:-:S06]  /*00a0*/  IMAD.WIDE R4, R3, 0x4, R4 ;  /* 0x0000000403047825 */ /* 0x001fcc00078e0204 */
[----:B-1----:R-:W2:Y:S01]  /*00b0*/  LDG.E R4, desc[UR4][R4.64] ;  /* 0x0000000404047981 */ /* 0x002ea2000c1e1900 */
[----:B------:R-:W-:Y:S01]  /*00c0*/  IMAD.MOV.U32 R7, RZ, RZ, 0x3bbb989d ;  /* 0x3bbb989dff077424 */ /* 0x000fe200078e00ff */
[----:B------:R-:W-:Y:S01]  /*00d0*/  BSSY.RECONVERGENT B0, `(.L_x_24) ;  /* 0x0000015000007945 */ /* 0x000fe20003800200 */
[----:B------:R-:W-:Y:S02]  /*00e0*/  IMAD.MOV.U32 R9, RZ, RZ, 0x437c0000 ;  /* 0x437c0000ff097424 */ /* 0x000fe400078e00ff */
[----:B--2---:R-:W-:-:S04]  /*00f0*/  FFMA.SAT R0, R4, -R7, 0.5 ;  /* 0x3f00000004007423 */ /* 0x004fc80000002807 */
[----:B------:R-:W-:-:S04]  /*0100*/  FFMA.RM R0, R0, R9, 12582913 ;  /* 0x4b40000100007423 */ /* 0x000fc80000004009 */
[C---:B------:R-:W-:Y:S01]  /*0110*/  FADD R7, R0.reuse, -12583039 ;  /* 0xcb40007f00077421 */ /* 0x040fe20000000000 */
[----:B------:R-:W-:-:S03]  /*0120*/  SHF.L.U32 R0, R0, 0x17, RZ ;  /* 0x0000001700007819 */ /* 0x000fc600000006ff */
[----:B------:R-:W-:-:S04]  /*0130*/  FFMA R7, R4, -1.4426950216293334961, -R7 ;  /* 0xbfb8aa3b04077823 */ /* 0x000fc80000000807 */
[----:B------:R-:W-:-:S06]  /*0140*/  FFMA R7, R4, -1.925963033500011079e-08, R7 ;  /* 0xb2a5706004077823 */ /* 0x000fcc0000000007 */
[----:B------:R-:W0:Y:S02]  /*0150*/  MUFU.EX2 R7, R7 ;  /* 0x0000000700077308 */ /* 0x000e240000000800 */
[----:B0-----:R-:W-:-:S04]  /*0160*/  FFMA R0, R0, R7, 1 ;  /* 0x3f80000000007423 */ /* 0x001fc80000000007 */
[----:B------:R-:W-:-:S05]  /*0170*/  VIADD R2, R0, 0x1800000 ;  /* 0x0180000000027836 */ /* 0x000fca0000000000 */
[----:B------:R-:W-:-:S04]  /*0180*/  LOP3.LUT R2, R2, 0x7f800000, RZ, 0xc0, !PT ;  /* 0x7f80000002027812 */ /* 0x000fc800078ec0ff */
[----:B------:R-:W-:-:S13]  /*0190*/  ISETP.GT.U32.AND P0, PT, R2, 0x1ffffff, PT ;  /* 0x01ffffff0200780c */ /* 0x000fda0003f04070 */
[----:B------:R-:W-:Y:S05]  /*01a0*/  @P0 BRA `(.L_x_25) ;  /* 0x00000000000c0947 */ /* 0x000fea0003800000 */
[----:B------:R-:W-:-:S07]  /*01b0*/  MOV R4, 0x1d0 ;  /* 0x000001d000047802 */ /* 0x000fce0000000f00 */
[----:B------:R-:W-:Y:S05]  /*01c0*/  CALL.REL.NOINC `($__internal_1_$__cuda_sm20_rcp_rn_f32_slowpath) ;  /* 0x0000000000287944 */ /* 0x000fea0003c00000 */
[----:B------:R-:W-:Y:S05]  /*01d0*/  BRA `(.L_x_26) ;  /* 0x0000000000107947 */ /* 0x000fea0003800000 */
.L_x_25:
[----:B------:R-:W0:Y:S02]  /*01e0*/  MUFU.RCP R7, R0 ;  /* 0x0000000000077308 */ /* 0x000e240000001000 */
[----:B0-----:R-:W-:-:S04]  /*01f0*/  FFMA R2, R0, R7, -1 ;  /* 0xbf80000000027423 */ /* 0x001fc80000000007 */
[----:B------:R-:W-:-:S04]  /*0200*/  FADD.FTZ R2, -R2, -RZ ;  /* 0x800000ff02027221 */ /* 0x000fc80000010100 */
[----:B------:R-:W-:-:S07]  /*0210*/  FFMA R7, R7, R2, R7 ;  /* 0x0000000207077223 */ /* 0x000fce0000000007 */
.L_x_26:
[----:B------:R-:W-:Y:S05]  /*0220*/  BSYNC.RECONVERGENT B0 ;  /* 0x0000000000007941 */ /* 0x000fea0003800200 */
.L_x_24:
[----:B------:R-:W0:Y:S02]  /*0230*/  LDC.64 R4, c[0x0][0x380] ;  /* 0x0000e000ff047b82 */ /* 0x000e240000000a00 */
[----:B0-----:R-:W-:-:S05]  /*0240*/  IMAD.WIDE R2, R3, 0x4, R4 ;  /* 0x0000000403027825 */ /* 0x001fca00078e0204 */
[----:B------:R-:W-:Y:S01]  /*0250*/  STG.E desc[UR4][R2.64], R7 ;  /* 0x0000000702007986 */ /* 0x000fe2000c101904 */
[----:B------:R-:W-:Y:S05]  /*0260*/  EXIT ;  /* 0x000000000000794d */ /* 0x000fea0003800000 */
        .weak           $__internal_1_$__cuda_sm20_rcp_rn_f32_slowpath
        .type           $__internal_1_$__cuda_sm20_rcp_rn_f32_slowpath,@function
        .size           $__internal_1_$__cuda_sm20_rcp_rn_f32_slowpath,(.L_x_45 - $__internal_1_$__cuda_sm20_rcp_rn_f32_slowpath)
$__internal_1_$__cuda_sm20_rcp_rn_f32_slowpath:
[----:B------:R-:W-:Y:S01]  /*0270*/  IMAD.SHL.U32 R2, R0, 0x2, RZ ;  /* 0x0000000200027824 */ /* 0x000fe200078e00ff */
[----:B------:R-:W-:Y:S04]  /*0280*/  BSSY.RECONVERGENT B1, `(.L_x_27) ;  /* 0x0000030000017945 */ /* 0x000fe80003800200 */
        /* <DEDUP_REMOVED lines=13> */
.L_x_28:
[----:B------:R-:W-:-:S05]  /*0360*/  VIADD R5, R2, 0xffffff03 ;  /* 0xffffff0302057836 */ /* 0x000fca0000000000 */
[----:B------:R-:W-:-:S13]  /*0370*/  ISETP.GT.U32.AND P0, PT, R5, 0x1, PT ;  /* 0x000000010500780c */ /* 0x000fda0003f04070 */
[----:B------:R-:W-:Y:S05]  /*0380*/  @P0 BRA `(.L_x_30) ;  /* 0x0000000000780947 */ /* 0x000fea0003800000 */
[----:B------:R-:W-:Y:S01]  /*0390*/  LOP3.LUT R6, R0, 0x7fffff, RZ, 0xc0, !PT ;  /* 0x007fffff00067812 */ /* 0x000fe200078ec0ff */
[----:B------:R-:W-:-:S03]  /*03a0*/  IMAD.MOV.U32 R10, RZ, RZ, 0x3 ;  /* 0x00000003ff0a7424 */ /* 0x000fc600078e00ff */
[----:B------:R-:W-:Y:S02]  /*03b0*/  LOP3.LUT R6, R6, 0x3f800000, RZ, 0xfc, !PT ;  /* 0x3f80000006067812 */ /* 0x000fe400078efcff */
[----:B------:R-:W-:Y:S02]  /*03c0*/  SHF.L.U32 R11, R10, R5, RZ ;  /* 0x000000050a0b7219 */ /* 0x000fe400000006ff */
[----:B------:R-:W0:Y:S02]  /*03d0*/  MUFU.RCP R7, R6 ;  /* 0x0000000600077308 */ /* 0x000e240000001000 */
        /* <DEDUP_REMOVED lines=16> */
[----:B------:R-:W-:-:S05]  /*04e0*/  SEL R5, RZ, 0x1, !P0 ;  /* 0x00000001ff057807 */ /* 0x000fca0004000000 */
[----:B------:R-:W-:-:S05]  /*04f0*/  IMAD.MOV R5, RZ, RZ, -R5 ;  /* 0x000000ffff057224 */ /* 0x000fca00078e0a05 */
[----:B------:R-:W-:Y:S02]  /*0500*/  ISETP.GE.AND P0, PT, R5, RZ, PT ;  /* 0x000000ff0500720c */ /* 0x000fe40003f06270 */
[----:B------:R-:W-:-:S04]  /*0510*/  IADD3 R5, PT, PT, R2, -0xfc, RZ ;  /* 0xffffff0402057810 */ /* 0x000fc80007ffe0ff */
[----:B------:R-:W-:-:S07]  /*0520*/  SHF.R.U32.HI R5, RZ, R5, R8 ;  /* 0x00000005ff057219 */ /* 0x000fce0000011608 */
[----:B------:R-:W-:-:S05]  /*0530*/  @!P0 VIADD R5, R5, 0x1 ;  /* 0x0000000105058836 */ /* 0x000fca0000000000 */
[----:B------:R-:W-:-:S04]  /*0540*/  @!P1 SHF.L.U32 R5, R5, 0x1, RZ ;  /* 0x0000000105059819 */ /* 0x000fc800000006ff */
[----:B------:R-:W-:Y:S01]  /*0550*/  LOP3.LUT R5, R5, 0x80000000, R0, 0xf8, !PT ;  /* 0x8000000005057812 */ /* 0x000fe200078ef800 */
[----:B------:R-:W-:Y:S06]  /*0560*/  BRA `(.L_x_29) ;  /* 0x0000000000047947 */ /* 0x000fec0003800000 */
.L_x_30:
[----:B------:R0:W1:Y:S02]  /*0570*/  MUFU.RCP R5, R0 ;  /* 0x0000000000057308 */ /* 0x0000640000001000 */
.L_x_29:
[----:B------:R-:W-:Y:S05]  /*0580*/  BSYNC.RECONVERGENT B1 ;  /* 0x0000000000017941 */ /* 0x000fea0003800200 */
.L_x_27:
[----:B-1----:R-:W-:Y:S02]  /*0590*/  IMAD.MOV.U32 R7, RZ, RZ, R5 ;  /* 0x000000ffff077224 */ /* 0x002fe400078e0005 */
[----:B------:R-:W-:-:S04]  /*05a0*/  HFMA2 R5, -RZ, RZ, 0, 0 ;  /* 0x00000000ff057431 */ /* 0x000fc800000001ff */
[----:B0-----:R-:W-:Y:S05]  /*05b0*/  RET.REL.NODEC R4 `(_Z10pw_sigmoidPfS_i) ;  /* 0xfffffff804907950 */ /* 0x001fea0003c3ffff */
.L_x_31:
        /* <DEDUP_REMOVED lines=12> */
.L_x_45:


//--------------------- .text._Z7pw_tanhPfS_i     --------------------------
	.section	.text._Z7pw_tanhPfS_i,"ax",@progbits
	.align	128
        .global         _Z7pw_tanhPfS_i
        .type           _Z7pw_tanhPfS_i,@function
        .size           _Z7pw_tanhPfS_i,(.L_x_50 - _Z7pw_tanhPfS_i)
        .other          _Z7pw_tanhPfS_i,@"STO_CUDA_ENTRY STV_DEFAULT"
_Z7pw_tanhPfS_i:
.text._Z7pw_tanhPfS_i:
        /* <DEDUP_REMOVED lines=9> */
[----:B------:R-:W1:Y:S07]  /*0090*/  LDCU.64 UR4, c[0x0][0x358] ;  /* 0x00006b00ff0477ac */ /* 0x000e6e0008000a00 */
[----:B------:R-:W2:Y:S01]  /*00a0*/  LDC.64 R4, c[0x0][0x380] ;  /* 0x0000e000ff047b82 */ /* 0x000ea20000000a00 */
[----:B0-----:R-:W-:-:S05]  /*00b0*/  IMAD.WIDE R2, R7, 0x4, R2 ;  /* 0x0000000407027825 */ /* 0x001fca00078e0202 */
[----:B-1----:R2:W3:Y:S01]  /*00c0*/  LDG.E R6, desc[UR4][R2.64] ;  /* 0x0000000402067981 */ /* 0x0024e2000c1e1900 */
[----:B------:R-:W-:Y:S01]  /*00d0*/  MOV R10, 0x3c80f082 ;  /* 0x3c80f082000a7802 */ /* 0x000fe20000000f00 */
[----:B------:R-:W-:Y:S02]  /*00e0*/  HFMA2 R9, -RZ, RZ, 1.875, 0 ;  /* 0x3f800000ff097431 */ /* 0x000fe400000001ff */
[----:B--2---:R-:W-:-:S04]  /*00f0*/  IMAD.WIDE R2, R7, 0x4, R4 ;  /* 0x0000000407027825 */ /* 0x004fc800078e0204 */
[C---:B---3--:R-:W-:Y:S01]  /*0100*/  FMUL R0, |R6|.reuse, 2.8853900432586669922 ;  /* 0x4038aa3b06007820 */ /* 0x048fe20000400200 */
[C---:B------:R-:W-:Y:S01]  /*0110*/  FMUL R11, R6.reuse, R6 ;  /* 0x00000006060b7220 */ /* 0x040fe20000400000 */
[C---:B------:R-:W-:Y:S02]  /*0120*/  FSETP.GE.AND P1, PT, |R6|.reuse, 0.60000002384185791016, PT ;  /* 0x3f19999a0600780b */ /* 0x040fe40003f26200 */
[----:B------:R-:W-:Y:S01]  /*0130*/  FSETP.GE.AND P0, PT, |R6|, 9.010913848876953125, PT ;  /* 0x41102cb40600780b */ /* 0x000fe20003f06200 */
[C---:B------:R-:W-:Y:S01]  /*0140*/  FFMA R10, R11.reuse, R10, -0.052303962409496307373 ;  /* 0xbd563cae0b0a7423 */ /* 0x040fe2000000000a */
[----:B------:R-:W0:Y:S02]  /*0150*/  MUFU.EX2 R0, R0 ;  /* 0x0000000000007308 */ /* 0x000e240000000800 */
[----:B0-----:R-:W-:Y:S01]  /*0160*/  FADD R8, R0, 1 ;  /* 0x3f80000000087421 */ /* 0x001fe20000000000 */
[----:B------:R-:W-:-:S04]  /*0170*/  FFMA R0, R11, R10, 0.1331529766321182251 ;  /* 0x3e0859410b007423 */ /* 0x000fc8000000000a */
[C---:B------:R-:W-:Y:S01]  /*0180*/  FFMA R0, R11.reuse, R0, -0.33332768082618713379 ;  /* 0xbeaaa9ed0b007423 */ /* 0x040fe20000000000 */
[----:B------:R-:W0:Y:S03]  /*0190*/  MUFU.RCP R8, R8 ;  /* 0x0000000800087308 */ /* 0x000e260000001000 */
[----:B------:R-:W-:Y:S01]  /*01a0*/  FFMA R11, R11, R0, RZ ;  /* 0x000000000b0b7223 */ /* 0x000fe200000000ff */
[----:B0-----:R-:W-:-:S05]  /*01b0*/  FFMA R9, R8, -2, R9 ;  /* 0xc000000008097823 */ /* 0x001fca0000000009 */
[----:B------:R-:W-:-:S04]  /*01c0*/  FSEL R9, R9, 1, !P0 ;  /* 0x3f80000009097808 */ /* 0x000fc80004000000 */
[--C-:B------:R-:W-:Y:S01]  /*01d0*/  LOP3.LUT R9, R9, 0x80000000, R6.reuse, 0xb8, !PT ;  /* 0x8000000009097812 */ /* 0x100fe200078eb806 */
[----:B------:R-:W-:-:S05]  /*01e0*/  @!P1 FFMA R9, R6, R11, R6 ;  /* 0x0000000b06099223 */ /* 0x000fca0000000006 */
[----:B------:R-:W-:Y:S01]  /*01f0*/  STG.E desc[UR4][R2.64], R9 ;  /* 0x0000000902007986 */ /* 0x000fe2000c101904 */
[----:B------:R-:W-:Y:S05]  /*0200*/  EXIT ;  /* 0x000000000000794d */ /* 0x000fea0003800000 */
.L_x_32:
        /* <DEDUP_REMOVED lines=15> */
.L_x_50:


//--------------------- .text._Z9pw_vecMulPfS_S_i --------------------------
	.section	.text._Z9pw_vecMulPfS_S_i,"ax",@progbits
	.align	128
        .global         _Z9pw_vecMulPfS_S_i
        .type           _Z9pw_vecMulPfS_S_i,@function
        .size           _Z9pw_vecMulPfS_S_i,(.L_x_51 - _Z9pw_vecMulPfS_S_i)
        .other          _Z9pw_vecMulPfS_S_i,@"STO_CUDA_ENTRY STV_DEFAULT"
_Z9pw_vecMulPfS_S_i:
.text._Z9pw_vecMulPfS_S_i:
        /* <DEDUP_REMOVED lines=10> */
[----:B------:R-:W2:Y:S08]  /*00a0*/  LDC.64 R4, c[0x0][0x390] ;  /* 0x0000e400ff047b82 */ /* 0x000eb00000000a00 */
[----:B------:R-:W3:Y:S01]  /*00b0*/  LDC.64 R6, c[0x0][0x380] ;  /* 0x0000e000ff067b82 */ /* 0x000ee20000000a00 */
[----:B0-----:R-:W-:-:S06]  /*00c0*/  IMAD.WIDE R2, R9, 0x4, R2 ;  /* 0x0000000409027825 */ /* 0x001fcc00078e0202 */
[----:B-1----:R-:W4:Y:S01]  /*00d0*/  LDG.E R2, desc[UR4][R2.64] ;  /* 0x0000000402027981 */ /* 0x002f22000c1e1900 */
[----:B--2---:R-:W-:-:S06]  /*00e0*/  IMAD.WIDE R4, R9, 0x4, R4 ;  /* 0x0000000409047825 */ /* 0x004fcc00078e0204 */
[----:B------:R-:W4:Y:S01]  /*00f0*/  LDG.E R5, desc[UR4][R4.64] ;  /* 0x0000000404057981 */ /* 0x000f22000c1e1900 */
[----:B---3--:R-:W-:-:S04]  /*0100*/  IMAD.WIDE R6, R9, 0x4, R6 ;  /* 0x0000000409067825 */ /* 0x008fc800078e0206 */
[----:B----4-:R-:W-:-:S05]  /*0110*/  FMUL R9, R2, R5 ;  /* 0x0000000502097220 */ /* 0x010fca0000400000 */
[----:B------:R-:W-:Y:S01]  /*0120*/  STG.E desc[UR4][R6.64], R9 ;  /* 0x0000000906007986 */ /* 0x000fe2000c101904 */
[----:B------:R-:W-:Y:S05]  /*0130*/  EXIT ;  /* 0x000000000000794d */ /* 0x000fea0003800000 */
.L_x_33:
        /* <DEDUP_REMOVED lines=12> */
.L_x_51:


//--------------------- .text._Z9pw_vecAddPfS_S_i --------------------------
	.section	.text._Z9pw_vecAddPfS_S_i,"ax",@progbits
	.align	128
        .global         _Z9pw_vecAddPfS_S_i
        .type           _Z9pw_vecAddPfS_S_i,@function
        .size           _Z9pw_vecAddPfS_S_i,(.L_x_52 - _Z9pw_vecAddPfS_S_i)
        .other          _Z9pw_vecAddPfS_S_i,@"STO_CUDA_ENTRY STV_DEFAULT"
_Z9pw_vecAddPfS_S_i:
.text._Z9pw_vecAddPfS_S_i:
        /* <DEDUP_REMOVED lines=17> */
[----:B----4-:R-:W-:-:S05]  /*0110*/  FADD R9, R2, R5 ;  /* 0x0000000502097221 */ /* 0x010fca0000000000 */
[----:B------:R-:W-:Y:S01]  /*0120*/  STG.E desc[UR4][R6.64], R9 ;  /* 0x0000000906007986 */ /* 0x000fe2000c101904 */
[----:B------:R-:W-:Y:S05]  /*0130*/  EXIT ;  /* 0x000000000000794d */ /* 0x000fea0003800000 */
.L_x_34:
        /* <DEDUP_REMOVED lines=12> */
.L_x_52:


//--------------------- .text._Z11pw_peepsAddPfS_S_ii --------------------------
	.section	.text._Z11pw_peepsAddPfS_S_ii,"ax",@progbits
	.align	128
        .global         _Z11pw_peepsAddPfS_S_ii
        .type           _Z11pw_peepsAddPfS_S_ii,@function
        .size           _Z11pw_peepsAddPfS_S_ii,(.L_x_53 - _Z11pw_peepsAddPfS_S_ii)
        .other          _Z11pw_peepsAddPfS_S_ii,@"STO_CUDA_ENTRY STV_DEFAULT"
_Z11pw_peepsAddPfS_S_ii:
.text._Z11pw_peepsAddPfS_S_ii:
        /* <DEDUP_REMOVED lines=8> */
[----:B------:R-:W0:Y:S01]  /*0080*/  LDC R8, c[0x0][0x39c] ;  /* 0x0000e700ff087b82 */ /* 0x000e220000000800 */
[----:B------:R-:W-:Y:S01]  /*0090*/  ISETP.GE.AND P2, PT, R9, RZ, PT ;  /* 0x000000ff0900720c */ /* 0x000fe20003f46270 */
[----:B------:R-:W1:Y:S06]  /*00a0*/  LDCU.64 UR4, c[0x0][0x358] ;  /* 0x00006b00ff0477ac */ /* 0x000e6c0008000a00 */
[----:B------:R-:W2:Y:S01]  /*00b0*/  LDC.64 R6, c[0x0][0x380] ;  /* 0x0000e000ff067b82 */ /* 0x000ea20000000a00 */
[----:B0-----:R-:W-:-:S04]  /*00c0*/  IABS R11, R8 ;  /* 0x00000008000b7213 */ /* 0x001fc80000000000 */
[----:B------:R-:W0:Y:S01]  /*00d0*/  I2F.RP R0, R11 ;  /* 0x0000000b00007306 */ /* 0x000e220000209400 */
[----:B--2---:R-:W-:-:S07]  /*00e0*/  IMAD.WIDE R6, R9, 0x4, R6 ;  /* 0x0000000409067825 */ /* 0x004fce00078e0206 */
[----:B0-----:R-:W0:Y:S02]  /*00f0*/  MUFU.RCP R0, R0 ;  /* 0x0000000000007308 */ /* 0x001e240000001000 */
[----:B0-----:R-:W-:-:S06]  /*0100*/  IADD3 R2, PT, PT, R0, 0xffffffe, RZ ;  /* 0x0ffffffe00027810 */ /* 0x001fcc0007ffe0ff */
[----:B------:R0:W2:Y:S02]  /*0110*/  F2I.FTZ.U32.TRUNC.NTZ R3, R2 ;  /* 0x0000000200037305 */ /* 0x0000a4000021f000 */
[----:B0-----:R-:W-:Y:S01]  /*0120*/  IMAD.MOV.U32 R2, RZ, RZ, RZ ;  /* 0x000000ffff027224 */ /* 0x001fe200078e00ff */
[----:B--2---:R-:W-:-:S05]  /*0130*/  IADD3 R4, PT, PT, RZ, -R3, RZ ;  /* 0x80000003ff047210 */ /* 0x004fca0007ffe0ff */
[----:B------:R-:W-:Y:S01]  /*0140*/  IMAD R5, R4, R11, RZ ;  /* 0x0000000b04057224 */ /* 0x000fe200078e02ff */
[----:B------:R-:W-:-:S03]  /*0150*/  IABS R4, R9 ;  /* 0x0000000900047213 */ /* 0x000fc60000000000 */
[----:B------:R-:W-:-:S06]  /*0160*/  IMAD.HI.U32 R3, R3, R5, R2 ;  /* 0x0000000503037227 */ /* 0x000fcc00078e0002 */
[----:B------:R-:W-:-:S05]  /*0170*/  IMAD.HI.U32 R3, R3, R4, RZ ;  /* 0x0000000403037227 */ /* 0x000fca00078e00ff */
[----:B------:R-:W-:-:S05]  /*0180*/  IADD3 R3, PT, PT, -R3, RZ, RZ ;  /* 0x000000ff03037210 */ /* 0x000fca0007ffe1ff */
[C---:B------:R-:W-:Y:S02]  /*0190*/  IMAD R0, R11.reuse, R3, R4 ;  /* 0x000000030b007224 */ /* 0x040fe400078e0204 */
[----:B------:R-:W0:Y:S03]  /*01a0*/  LDC.64 R4, c[0x0][0x390] ;  /* 0x0000e400ff047b82 */ /* 0x000e260000000a00 */
[----:B------:R-:W-:-:S05]  /*01b0*/  ISETP.GT.U32.AND P0, PT, R11, R0, PT ;  /* 0x000000000b00720c */ /* 0x000fca0003f04070 */
[----:B------:R-:W2:Y:S08]  /*01c0*/  LDC.64 R2, c[0x0][0x388] ;  /* 0x0000e200ff027b82 */ /* 0x000eb00000000a00 */
[----:B------:R-:W-:Y:S01]  /*01d0*/  @!P0 IMAD.IADD R0, R0, 0x1, -R11 ;  /* 0x0000000100008824 */ /* 0x000fe200078e0a0b */
[----:B------:R-:W-:-:S04]  /*01e0*/  ISETP.NE.AND P0, PT, R8, RZ, PT ;  /* 0x000000ff0800720c */ /* 0x000fc80003f05270 */
[----:B------:R-:W-:Y:S01]  /*01f0*/  ISETP.GT.U32.AND P1, PT, R11, R0, PT ;  /* 0x000000000b00720c */ /* 0x000fe20003f24070 */
[----:B0-----:R-:W-:Y:S02]  /*0200*/  IMAD.WIDE R4, R9, 0x4, R4 ;  /* 0x0000000409047825 */ /* 0x001fe400078e0204 */
[----:B-1----:R-:W3:Y:S04]  /*0210*/  LDG.E R9, desc[UR4][R6.64] ;  /* 0x0000000406097981 */ /* 0x002ee8000c1e1900 */
[----:B------:R-:W3:Y:S06]  /*0220*/  LDG.E R5, desc[UR4][R4.64] ;  /* 0x0000000404057981 */ /* 0x000eec000c1e1900 */
[----:B------:R-:W-:-:S05]  /*0230*/  @!P1 IADD3 R0, PT, PT, R0, -R11, RZ ;  /* 0x8000000b00009210 */ /* 0x000fca0007ffe0ff */
[----:B------:R-:W-:Y:S01]  /*0240*/  @!P2 IMAD.MOV R0, RZ, RZ, -R0 ;  /* 0x000000ffff00a224 */ /* 0x000fe200078e0a00 */
[----:B------:R-:W-:-:S05]  /*0250*/  @!P0 LOP3.LUT R0, RZ, R8, RZ, 0x33, !PT ;  /* 0x00000008ff008212 */ /* 0x000fca00078e33ff */
[----:B--2---:R-:W-:-:S06]  /*0260*/  IMAD.WIDE R2, R0, 0x4, R2 ;  /* 0x0000000400027825 */ /* 0x004fcc00078e0202 */
[----:B------:R-:W3:Y:S02]  /*0270*/  LDG.E R2, desc[UR4][R2.64] ;  /* 0x0000000402027981 */ /* 0x000ee4000c1e1900 */
[----:B---3--:R-:W-:-:S05]  /*0280*/  FFMA R9, R2, R5, R9 ;  /* 0x0000000502097223 */ /* 0x008fca0000000009 */
[----:B------:R-:W-:Y:S01]  /*0290*/  STG.E desc[UR4][R6.64], R9 ;  /* 0x0000000906007986 */ /* 0x000fe2000c101904 */
[----:B------:R-:W-:Y:S05]  /*02a0*/  EXIT ;  /* 0x000000000000794d */ /* 0x000fea0003800000 */
.L_x_35:
        /* <DEDUP_REMOVED lines=13> */
.L_x_53:


//--------------------- .text._Z10pw_biasAddPfS_ii --------------------------
	.section	.text._Z10pw_biasAddPfS_ii,"ax",@progbits
	.align	128
        .global         _Z10pw_biasAddPfS_ii
        .type           _Z10pw_biasAddPfS_ii,@function
        .size           _Z10pw_biasAddPfS_ii,(.L_x_54 - _Z10pw_biasAddPfS_ii)
        .other          _Z10pw_biasAddPfS_ii,@"STO_CUDA_ENTRY STV_DEFAULT"
_Z10pw_biasAddPfS_ii:
.text._Z10pw_biasAddPfS_ii:
        /* <DEDUP_REMOVED lines=10> */
[----:B------:R-:W1:Y:S01]  /*00a0*/  LDCU.64 UR4, c[0x0][0x358] ;  /* 0x00006b00ff0477ac */ /* 0x000e620008000a00 */
[----:B0-----:R-:W-:-:S04]  /*00b0*/  IABS R9, R6 ;  /* 0x0000000600097213 */ /* 0x001fc80000000000 */
[----:B------:R-:W0:Y:S08]  /*00c0*/  I2F.RP R0, R9 ;  /* 0x0000000900007306 */ /* 0x000e300000209400 */
        /* <DEDUP_REMOVED lines=17> */
[----:B--2---:R-:W-:-:S12]  /*01e0*/  IMAD.WIDE R4, R7, 0x4, R4 ;  /* 0x0000000407047825 */ /* 0x004fd800078e0204 */
[----:B------:R-:W-:Y:S01]  /*01f0*/  @!P1 IADD3 R0, PT, PT, R0, -R9, RZ ;  /* 0x8000000900009210 */ /* 0x000fe20007ffe0ff */
[----:B-1----:R-:W2:Y:S04]  /*0200*/  LDG.E R7, desc[UR4][R4.64] ;  /* 0x0000000404077981 */ /* 0x002ea8000c1e1900 */
[----:B------:R-:W-:Y:S01]  /*0210*/  @!P2 IMAD.MOV R0, RZ, RZ, -R0 ;  /* 0x000000ffff00a224 */ /* 0x000fe200078e0a00 */
[----:B------:R-:W-:-:S05]  /*0220*/  @!P0 LOP3.LUT R0, RZ, R6, RZ, 0x33, !PT ;  /* 0x00000006ff008212 */ /* 0x000fca00078e33ff */
[----:B0-----:R-:W-:-:S06]  /*0230*/  IMAD.WIDE R2, R0, 0x4, R2 ;  /* 0x0000000400027825 */ /* 0x001fcc00078e0202 */
[----:B------:R-:W2:Y:S02]  /*0240*/  LDG.E R2, desc[UR4][R2.64] ;  /* 0x0000000402027981 */ /* 0x000ea4000c1e1900 */
[----:B--2---:R-:W-:-:S05]  /*0250*/  FADD R7, R2, R7 ;  /* 0x0000000702077221 */ /* 0x004fca0000000000 */
[----:B------:R-:W-:Y:S01]  /*0260*/  STG.E desc[UR4][R4.64], R7 ;  /* 0x0000000704007986 */ /* 0x000fe2000c101904 */
[----:B------:R-:W-:Y:S05]  /*0270*/  EXIT ;  /* 0x000000000000794d */ /* 0x000fea0003800000 */
.L_x_36:
        /* <DEDUP_REMOVED lines=16> */
.L_x_54:


//--------------------- .text._Z13pw_de_sigmoidPfS_i --------------------------
	.section	.text._Z13pw_de_sigmoidPfS_i,"ax",@progbits
	.align	128
        .global         _Z13pw_de_sigmoidPfS_i
        .type           _Z13pw_de_sigmoidPfS_i,@function
        .size           _Z13pw_de_sigmoidPfS_i,(.L_x_55 - _Z13pw_de_sigmoidPfS_i)
        .other          _Z13pw_de_sigmoidPfS_i,@"STO_CUDA_ENTRY STV_DEFAULT"
_Z13pw_de_sigmoidPfS_i:
.text._Z13pw_de_sigmoidPfS_i:
        /* <DEDUP_REMOVED lines=11> */
[----:B0-----:R-:W-:-:S06]  /*00b0*/  IMAD.WIDE R2, R7, 0x4, R2 ;  /* 0x0000000407027825 */ /* 0x001fcc00078e0202 */
[----:B-1----:R-:W3:Y:S01]  /*00c0*/  LDG.E R2, desc[UR4][R2.64] ;  /* 0x0000000402027981 */ /* 0x002ee2000c1e1900 */
[----:B--2---:R-:W-:-:S04]  /*00d0*/  IMAD.WIDE R4, R7, 0x4, R4 ;  /* 0x0000000407047825 */ /* 0x004fc800078e0204 */
[----:B---3--:R-:W-:-:S04]  /*00e0*/  FADD R9, -R2, 1 ;  /* 0x3f80000002097421 */ /* 0x008fc80000000100 */
[----:B------:R-:W-:-:S05]  /*00f0*/  FMUL R9, R2, R9 ;  /* 0x0000000902097220 */ /* 0x000fca0000400000 */
[----:B------:R-:W-:Y:S01]  /*0100*/  STG.E desc[UR4][R4.64], R9 ;  /* 0x0000000904007986 */ /* 0x000fe2000c101904 */
[----:B------:R-:W-:Y:S05]  /*0110*/  EXIT ;  /* 0x000000000000794d */ /* 0x000fea0003800000 */
.L_x_37:
        /* <DEDUP_REMOVED lines=14> */
.L_x_55:


//--------------------- .text._Z10pw_de_tanhPfS_i --------------------------
	.section	.text._Z10pw_de_tanhPfS_i,"ax",@progbits
	.align	128
        .global         _Z10pw_de_tanhPfS_i
        .type           _Z10pw_de_tanhPfS_i,@function
        .size           _Z10pw_de_tanhPfS_i,(.L_x_46 - _Z10pw_de_tanhPfS_i)
        .other          _Z10pw_de_tanhPfS_i,@"STO_CUDA_ENTRY STV_DEFAULT"
_Z10pw_de_tanhPfS_i:
.text._Z10pw_de_tanhPfS_i:
        /* <DEDUP_REMOVED lines=10> */
[----:B0-----:R-:W-:-:S05]  /*00a0*/  IMAD.WIDE R6, R2, 0x4, R6 ;  /* 0x0000000402067825 */ /* 0x001fca00078e0206 */
[----:B-1----:R-:W2:Y:S01]  /*00b0*/  LDG.E R3, desc[UR4][R6.64] ;  /* 0x0000000406037981 */ /* 0x002ea2000c1e1900 */
[----:B------:R-:W-:Y:S01]  /*00c0*/  BSSY.RECONVERGENT B0, `(.L_x_38) ;  /* 0x0000004000007945 */ /* 0x000fe20003800200 */
[----:B------:R-:W-:Y:S01]  /*00d0*/  MOV R0, 0x100 ;  /* 0x0000010000007802 */ /* 0x000fe20000000f00 */
[----:B--2---:R0:W1:Y:S06]  /*00e0*/  F2F.F64.F32 R4, R3 ;  /* 0x0000000300047310 */ /* 0x00406c0000201800 */
[----:B01----:R-:W-:Y:S05]  /*00f0*/  CALL.REL.NOINC `($_Z10pw_de_tanhPfS_i$__internal_accurate_pow) ;  /* 0x0000000000647944 */ /* 0x003fea0003c00000 */
[----:B------:R-:W-:Y:S05]  /*0100*/  BSYNC.RECONVERGENT B0 ;  /* 0x0000000000007941 */ /* 0x000fea0003800200 */
.L_x_38:
[----:B------:R-:W-:Y:S01]  /*0110*/  DADD R6, R4, 2 ;  /* 0x4000000004067429 */ /* 0x000fe20000000000 */
[----:B------:R-:W0:Y:S01]  /*0120*/  LDC.64 R8, c[0x0][0x380] ;  /* 0x0000e000ff087b82 */ /* 0x000e220000000a00 */
[----:B------:R-:W-:Y:S01]  /*0130*/  FSETP.NEU.AND P0, PT, R3, RZ, PT ;  /* 0x000000ff0300720b */ /* 0x000fe20003f0d000 */
[----:B------:R-:W-:Y:S07]  /*0140*/  BSSY.RECONVERGENT B0, `(.L_x_39) ;  /* 0x000000d000007945 */ /* 0x000fee0003800200 */
[----:B------:R-:W-:Y:S01]  /*0150*/  LOP3.LUT R6, R7, 0x7ff00000, RZ, 0xc0, !PT ;  /* 0x7ff0000007067812 */ /* 0x000fe200078ec0ff */
[----:B------:R-:W-:-:S03]  /*0160*/  IMAD.MOV.U32 R7, RZ, RZ, R11 ;  /* 0x000000ffff077224 */ /* 0x000fc600078e000b */
[----:B------:R-:W-:Y:S01]  /*0170*/  ISETP.NE.AND P1, PT, R6, 0x7ff00000, PT ;  /* 0x7ff000000600780c */ /* 0x000fe20003f25270 */
[----:B------:R-:W-:Y:S01]  /*0180*/  IMAD.MOV.U32 R6, RZ, RZ, R10 ;  /* 0x000000ffff067224 */ /* 0x000fe200078e000a */
[----:B------:R-:W-:-:S11]  /*0190*/  @!P0 CS2R R6, SRZ ;  /* 0x0000000000068805 */ /* 0x000fd6000001ff00 */
[----:B------:R-:W-:Y:S05]  /*01a0*/  @P1 BRA `(.L_x_40) ;  /* 0x0000000000181947 */ /* 0x000fea0003800000 */
[----:B------:R-:W-:-:S13]  /*01b0*/  FSETP.NAN.AND P0, PT, R3, R3, PT ;  /* 0x000000030300720b */ /* 0x000fda0003f08000 */
[----:B------:R-:W-:Y:S01]  /*01c0*/  @P0 DADD R6, R4, 2 ;  /* 0x4000000004060429 */ /* 0x000fe20000000000 */
[----:B------:R-:W-:Y:S10]  /*01d0*/  @P0 BRA `(.L_x_40) ;  /* 0x00000000000c0947 */ /* 0x000ff40003800000 */
[----:B------:R-:W-:-:S14]  /*01e0*/  DSETP.NEU.AND P0, PT, |R4|, +INF , PT ;  /* 0x7ff000000400742a */ /* 0x000fdc0003f0d200 */
[----:B------:R-:W-:Y:S02]  /*01f0*/  @!P0 IMAD.MOV.U32 R6, RZ, RZ, 0x0 ;  /* 0x00000000ff068424 */ /* 0x000fe400078e00ff */
[----:B------:R-:W-:-:S07]  /*0200*/  @!P0 IMAD.MOV.U32 R7, RZ, RZ, 0x7ff00000 ;  /* 0x7ff00000ff078424 */ /* 0x000fce00078e00ff */
.L_x_40:
[----:B------:R-:W-:Y:S05]  /*0210*/  BSYNC.RECONVERGENT B0 ;  /* 0x0000000000007941 */ /* 0x000fea0003800200 */
.L_x_39:
[----:B------:R-:W-:Y:S01]  /*0220*/  DADD R6, -R6, 1 ;  /* 0x3ff0000006067429 */ /* 0x000fe20000000100 */
[----:B------:R-:W-:Y:S01]  /*0230*/  FSETP.NEU.AND P0, PT, R3, 1, PT ;  /* 0x3f8000000300780b */ /* 0x000fe20003f0d000 */
[----:B0-----:R-:W-:-:S08]  /*0240*/  IMAD.WIDE R2, R2, 0x4, R8 ;  /* 0x0000000402027825 */ /* 0x001fd000078e0208 */
[----:B------:R-:W0:Y:S02]  /*0250*/  F2F.F32.F64 R6, R6 ;  /* 0x0000000600067310 */ /* 0x000e240000301000 */
[----:B0-----:R-:W-:-:S05]  /*0260*/  FSEL R5, R6, RZ, P0 ;  /* 0x000000ff06057208 */ /* 0x001fca0000000000 */
[----:B------:R-:W-:Y:S01]  /*0270*/  STG.E desc[UR4][R2.64], R5 ;  /* 0x0000000502007986 */ /* 0x000fe2000c101904 */
[----:B------:R-:W-:Y:S05]  /*0280*/  EXIT ;  /* 0x000000000000794d */ /* 0x000fea0003800000 */
        .type           $_Z10pw_de_tanhPfS_i$__internal_accurate_pow,@function
        .size           $_Z10pw_de_tanhPfS_i$__internal_accurate_pow,(.L_x_46 - $_Z10pw_de_tanhPfS_i$__internal_accurate_pow)
$_Z10pw_de_tanhPfS_i$__internal_accurate_pow:
[----:B------:R-:W-:Y:S01]  /*0290*/  DADD R6, -RZ, |R4| ;  /* 0x00000000ff067229 */ /* 0x000fe20000000504 */
[----:B------:R-:W-:Y:S01]  /*02a0*/  MOV R20, RZ ;  /* 0x000000ff00147202 */ /* 0x000fe20000000f00 */
[----:B------:R-:W-:Y:S01]  /*02b0*/  IMAD.MOV.U32 R18, RZ, RZ, 0x41ad3b5a ;  /* 0x41ad3b5aff127424 */ /* 0x000fe200078e00ff */
[----:B------:R-:W-:Y:S01]  /*02c0*/  UMOV UR6, 0x7d2cafe2 ;  /* 0x7d2cafe200067882 */ /* 0x000fe20000000000 */
[----:B------:R-:W-:Y:S01]  /*02d0*/  IMAD.MOV.U32 R19, RZ, RZ, 0x3ed0f5d2 ;  /* 0x3ed0f5d2ff137424 */ /* 0x000fe200078e00ff */
[----:B------:R-:W-:Y:S01]  /*02e0*/  UMOV UR7, 0x3eb0f5ff ;  /* 0x3eb0f5ff00077882 */ /* 0x000fe20000000000 */
[----:B------:R-:W-:Y:S01]  /*02f0*/  UMOV UR8, 0x3b39803f ;  /* 0x3b39803f00087882 */ /* 0x000fe20000000000 */
[----:B------:R-:W-:-:S03]  /*0300*/  UMOV UR9, 0x3c7abc9e ;  /* 0x3c7abc9e00097882 */ /* 0x000fc60000000000 */
[----:B------:R-:W-:Y:S01]  /*0310*/  ISETP.GT.U32.AND P0, PT, R7, 0xfffff, PT ;  /* 0x000fffff0700780c */ /* 0x000fe20003f04070 */
[----:B------:R-:W-:-:S12]  /*0320*/  IMAD.MOV.U32 R10, RZ, RZ, R7 ;  /* 0x000000ffff0a7224 */ /* 0x000fd800078e0007 */
[----:B------:R-:W-:-:S10]  /*0330*/  @!P0 DMUL R8, R6, 1.80143985094819840000e+16 ;  /* 0x4350000006088828 */ /* 0x000fd40000000000 */
[----:B------:R-:W-:Y:S01]  /*0340*/  @!P0 MOV R10, R9 ;  /* 0x00000009000a8202 */ /* 0x000fe20000000f00 */
[----:B------:R-:W-:-:S03]  /*0350*/  @!P0 IMAD.MOV.U32 R6, RZ, RZ, R8 ;  /* 0x000000ffff068224 */ /* 0x000fc600078e0008 */
[----:B------:R-:W-:Y:S01]  /*0360*/  LOP3.LUT R10, R10, 0x800fffff, RZ, 0xc0, !PT ;  /* 0x800fffff0a0a7812 */ /* 0x000fe200078ec0ff */
[----:B------:R-:W-:Y:S01]  /*0370*/  IMAD.MOV.U32 R14, RZ, RZ, R6 ;  /* 0x000000ffff0e7224 */ /* 0x000fe200078e0006 */
[----:B------:R-:W-:Y:S02]  /*0380*/  SHF.R.U32.HI R6, RZ, 0x14, R7 ;  /* 0x00000014ff067819 */ /* 0x000fe40000011607 */
[----:B------:R-:W-:Y:S02]  /*0390*/  LOP3.LUT R15, R10, 0x3ff00000, RZ, 0xfc, !PT ;  /* 0x3ff000000a0f7812 */ /* 0x000fe400078efcff */
[----:B------:R-:W-:Y:S02]  /*03a0*/  @!P0 LEA.HI R6, R9, 0xffffffca, RZ, 0xc ;  /* 0xffffffca09068811 */ /* 0x000fe400078f60ff */
[----:B------:R-:W-:Y:S02]  /*03b0*/  ISETP.GE.U32.AND P1, PT, R15, 0x3ff6a09f, PT ;  /* 0x3ff6a09f0f00780c */ /* 0x000fe40003f26070 */
[----:B------:R-:W-:-:S11]  /*03c0*/  IADD3 R7, PT, PT, R6, -0x3ff, RZ ;  /* 0xfffffc0106077810 */ /* 0x000fd60007ffe0ff */
[----:B------:R-:W-:Y:S02]  /*03d0*/  @P1 VIADD R11, R15, 0xfff00000 ;  /* 0xfff000000f0b1836 */ /* 0x000fe40000000000 */
[----:B------:R-:W-:Y:S02]  /*03e0*/  @P1 VIADD R7, R6, 0xfffffc02 ;  /* 0xfffffc0206071836 */ /* 0x000fe40000000000 */
[----:B------:R-:W-:-:S03]  /*03f0*/  @P1 IMAD.MOV.U32 R15, RZ, RZ, R11 ;  /* 0x000000ffff0f1224 */ /* 0x000fc600078e000b */
[----:B------:R-:W-:Y:S01]  /*0400*/  LOP3.LUT R6, R7, 0x80000000, RZ, 0x3c, !PT ;  /* 0x8000000007067812 */ /* 0x000fe200078e3cff */
[----:B------:R-:W-:Y:S02]  /*0410*/  IMAD.MOV.U32 R7, RZ, RZ, 0x43300000 ;  /* 0x43300000ff077424 */ /* 0x000fe400078e00ff */
        /* <DEDUP_REMOVED lines=8> */
[-C--:B------:R-:W-:Y:S02]  /*04a0*/  DMUL R16, R10, R10.reuse ;  /* 0x0000000a0a107228 */ /* 0x080fe40000000000 */
[----:B------:R-:W-:Y:S02]  /*04b0*/  DADD R22, R14, -R10 ;  /* 0x000000000e167229 */ /* 0x000fe4000000080a */
[----:B------:R-:W-:-:S04]  /*04c0*/  DMUL R26, R10, R10 ;  /* 0x0000000a0a1a7228 */ /* 0x000fc80000000000 */
[----:B------:R-:W-:Y:S01]  /*04d0*/  DFMA R12, R16, UR6, R18 ;  /* 0x00000006100c7c2b */ /* 0x000fe20008000012 */
        /* <DEDUP_REMOVED lines=11> */
[----:B------:R-:W-:-:S03]  /*0590*/  DFMA R20, R10, R10, -R26 ;  /* 0x0000000a0a14722b */ /* 0x000fc6000000081a */
        /* <DEDUP_REMOVED lines=14> */
[----:B------:R-:W-:Y:S01]  /*0680*/  DMUL R16, R10, R26 ;  /* 0x0000001a0a107228 */ /* 0x000fe20000000000 */
[----:B------:R-:W-:Y:S02]  /*0690*/  VIADD R23, R15, 0x100000 ;  /* 0x001000000f177836 */ /* 0x000fe40000000000 */
[----:B------:R-:W-:-:S03]  /*06a0*/  IMAD.MOV.U32 R22, RZ, RZ, R14 ;  /* 0x000000ffff167224 */ /* 0x000fc600078e000e */
[----:B------:R-:W-:Y:S01]  /*06b0*/  DADD R18, R18, -UR6 ;  /* 0x8000000612127e29 */ /* 0x000fe20008000000 */
[----:B------:R-:W-:Y:S01]  /*06c0*/  UMOV UR6, 0x80000000 ;  /* 0x8000000000067882 */ /* 0x000fe20000000000 */
[C---:B------:R-:W-:Y:S01]  /*06d0*/  DFMA R24, R10.reuse, R26, -R16 ;  /* 0x0000001a0a18722b */ /* 0x040fe20000000810 */
[----:B------:R-:W-:Y:S01]  /*06e0*/  UMOV UR7, 0x43300000 ;  /* 0x4330000000077882 */ /* 0x000fe20000000000 */
[----:B------:R-:W-:-:S04]  /*06f0*/  DFMA R20, R10, R22, R20 ;  /* 0x000000160a14722b */ /* 0x000fc80000000014 */
[----:B------:R-:W-:Y:S02]  /*0700*/  DADD R22, R12, R18 ;  /* 0x000000000c167229 */ /* 0x000fe40000000012 */
[----:B------:R-:W-:-:S06]  /*0710*/  DFMA R24, R14, R26, R24 ;  /* 0x0000001a0e18722b */ /* 0x000fcc0000000018 */
[----:B------:R-:W-:Y:S02]  /*0720*/  DMUL R26, R22, R16 ;  /* 0x00000010161a7228 */ /* 0x000fe40000000000 */
[----:B------:R-:W-:Y:S02]  /*0730*/  DFMA R20, R10, R20, R24 ;  /* 0x000000140a14722b */ /* 0x000fe40000000018 */
[----:B------:R-:W-:-:S04]  /*0740*/  DADD R24, R12, -R22 ;  /* 0x000000000c187229 */ /* 0x000fc80000000816 */
[----:B------:R-:W-:-:S04]  /*0750*/  DFMA R12, R22, R16, -R26 ;  /* 0x00000010160c722b */ /* 0x000fc8000000081a */
[----:B------:R-:W-:-:S04]  /*0760*/  DADD R24, R18, R24 ;  /* 0x0000000012187229 */ /* 0x000fc80000000018 */
        /* <DEDUP_REMOVED lines=9> */
[----:B------:R-:W-:Y:S02]  /*0800*/  DADD R10, R14, R10 ;  /* 0x000000000e0a7229 */ /* 0x000fe4000000000a */
[----:B------:R-:W-:Y:S01]  /*0810*/  DADD R14, R6, -UR6 ;  /* 0x80000006060e7e29 */ /* 0x000fe20008000000 */
[----:B------:R-:W-:Y:S01]  /*0820*/  UMOV UR6, 0xfefa39ef ;  /* 0xfefa39ef00067882 */ /* 0x000fe20000000000 */
[----:B------:R-:W-:-:S04]  /*0830*/  UMOV UR7, 0x3fe62e42 ;  /* 0x3fe62e4200077882 */ /* 0x000fc80000000000 */
[----:B------:R-:W-:-:S08]  /*0840*/  DADD R8, R12, R10 ;  /* 0x000000000c087229 */ /* 0x000fd0000000000a */
[--C-:B------:R-:W-:Y:S02]  /*0850*/  DFMA R6, R14, UR6, R8.reuse ;  /* 0x000000060e067c2b */ /* 0x100fe40008000008 */
[----:B------:R-:W-:-:S06]  /*0860*/  DADD R12, R12, -R8 ;  /* 0x000000000c0c7229 */ /* 0x000fcc0000000808 */
[----:B------:R-:W-:Y:S02]  /*0870*/  DFMA R16, R14, -UR6, R6 ;  /* 0x800000060e107c2b */ /* 0x000fe40008000006 */
[----:B------:R-:W-:-:S06]  /*0880*/  DADD R12, R10, R12 ;  /* 0x000000000a0c7229 */ /* 0x000fcc000000000c */
[----:B------:R-:W-:-:S08]  /*0890*/  DADD R16, -R8, R16 ;  /* 0x0000000008107229 */ /* 0x000fd00000000110 */
[----:B------:R-:W-:-:S08]  /*08a0*/  DADD R12, R12, -R16 ;  /* 0x000000000c0c7229 */ /* 0x000fd00000000810 */
[----:B------:R-:W-:-:S08]  /*08b0*/  DFMA R12, R14, UR8, R12 ;  /* 0x000000080e0c7c2b */ /* 0x000fd0000800000c */
[----:B------:R-:W-:-:S08]  /*08c0*/  DADD R8, R6, R12 ;  /* 0x0000000006087229 */ /* 0x000fd0000000000c */
[----:B------:R-:W-:Y:S02]  /*08d0*/  DADD R10, R6, -R8 ;  /* 0x00000000060a7229 */ /* 0x000fe40000000808 */
[----:B------:R-:W-:-:S06]  /*08e0*/  DMUL R6, R8, 2 ;  /* 0x4000000008067828 */ /* 0x000fcc0000000000 */
[----:B------:R-:W-:Y:S02]  /*08f0*/  DADD R12, R12, R10 ;  /* 0x000000000c0c7229 */ /* 0x000fe4000000000a */
[----:B------:R-:W-:Y:S01]  /*0900*/  DFMA R8, R8, 2, -R6 ;  /* 0x400000000808782b */ /* 0x000fe20000000806 */
[----:B------:R-:W-:Y:S02]  /*0910*/  IMAD.MOV.U32 R10, RZ, RZ, 0x652b82fe ;  /* 0x652b82feff0a7424 */ /* 0x000fe400078e00ff */
[----:B------:R-:W-:-:S05]  /*0920*/  IMAD.MOV.U32 R11, RZ, RZ, 0x3ff71547 ;  /* 0x3ff71547ff0b7424 */ /* 0x000fca00078e00ff */
[----:B------:R-:W-:-:S08]  /*0930*/  DFMA R12, R12, 2, R8 ;  /* 0x400000000c0c782b */ /* 0x000fd00000000008 */
        /* <DEDUP_REMOVED lines=41> */
[----:B------:R-:W-:Y:S02]  /*0bd0*/  IMAD R7, R10, 0x100000, R15 ;  /* 0x001000000a077824 */ /* 0x000fe400078e020f */
[----:B------:R-:W-:Y:S01]  /*0be0*/  IMAD.MOV.U32 R6, RZ, RZ, R14 ;  /* 0x000000ffff067224 */ /* 0x000fe200078e000e */
[----:B------:R-:W-:Y:S06]  /*0bf0*/  @!P0 BRA `(.L_x_41) ;  /* 0x0000000000308947 */ /* 0x000fec0003800000 */
[----:B------:R-:W-:Y:S01]  /*0c00*/  FSETP.GEU.AND P1, PT, |R9|, 4.2275390625, PT ;  /* 0x408748000900780b */ /* 0x000fe20003f2e200 */
[C---:B------:R-:W-:Y:S02]  /*0c10*/  DADD R16, R8.reuse, +INF ;  /* 0x7ff0000008107429 */ /* 0x040fe40000000000 */
[----:B------:R-:W-:-:S08]  /*0c20*/  DSETP.GEU.AND P0, PT, R8, RZ, PT ;  /* 0x000000ff0800722a */ /* 0x000fd00003f0e000 */
[----:B------:R-:W-:Y:S02]  /*0c30*/  FSEL R7, R17, RZ, P0 ;  /* 0x000000ff11077208 */ /* 0x000fe40000000000 */
[----:B------:R-:W-:-:S04]  /*0c40*/  @!P1 LEA.HI R6, R10, R10, RZ, 0x1 ;  /* 0x0000000a0a069211 */ /* 0x000fc800078f08ff */
[----:B------:R-:W-:Y:S02]  /*0c50*/  @!P1 SHF.R.S32.HI R9, RZ, 0x1, R6 ;  /* 0x00000001ff099819 */ /* 0x000fe40000011406 */
[----:B------:R-:W-:Y:S02]  /*0c60*/  FSEL R6, R16, RZ, P0 ;  /* 0x000000ff10067208 */ /* 0x000fe40000000000 */
[----:B------:R-:W-:Y:S01]  /*0c70*/  @!P1 LEA R15, R9, R15, 0x14 ;  /* 0x0000000f090f9211 */ /* 0x000fe200078ea0ff */
[----:B------:R-:W-:-:S05]  /*0c80*/  @!P1 IMAD.IADD R8, R10, 0x1, -R9 ;  /* 0x000000010a089824 */ /* 0x000fca00078e0a09 */
[----:B------:R-:W-:Y:S01]  /*0c90*/  @!P1 LEA R9, R8, 0x3ff00000, 0x14 ;  /* 0x3ff0000008099811 */ /* 0x000fe200078ea0ff */
[----:B------:R-:W-:-:S06]  /*0ca0*/  @!P1 IMAD.MOV.U32 R8, RZ, RZ, RZ ;  /* 0x000000ffff089224 */ /* 0x000fcc00078e00ff */
[----:B------:R-:W-:-:S11]  /*0cb0*/  @!P1 DMUL R6, R14, R8 ;  /* 0x000000080e069228 */ /* 0x000fd60000000000 */
.L_x_41:
[----:B------:R-:W-:Y:S02]  /*0cc0*/  DFMA R12, R12, R6, R6 ;  /* 0x000000060c0c722b */ /* 0x000fe40000000006 */
[----:B------:R-:W-:-:S08]  /*0cd0*/  DSETP.NEU.AND P0, PT, |R6|, +INF , PT ;  /* 0x7ff000000600742a */ /* 0x000fd00003f0d200 */
[----:B------:R-:W-:Y:S01]  /*0ce0*/  FSEL R10, R6, R12, !P0 ;  /* 0x0000000c060a7208 */ /* 0x000fe20004000000 */
[----:B------:R-:W-:Y:S01]  /*0cf0*/  IMAD.MOV.U32 R6, RZ, RZ, R0 ;  /* 0x000000ffff067224 */ /* 0x000fe200078e0000 */
[----:B------:R-:W-:Y:S01]  /*0d00*/  FSEL R11, R7, R13, !P0 ;  /* 0x0000000d070b7208 */ /* 0x000fe20004000000 */
[----:B------:R-:W-:-:S04]  /*0d10*/  IMAD.MOV.U32 R7, RZ, RZ, 0x0 ;  /* 0x00000000ff077424 */ /* 0x000fc800078e00ff */
[----:B------:R-:W-:Y:S05]  /*0d20*/  RET.REL.NODEC R6 `(_Z10pw_de_tanhPfS_i) ;  /* 0xfffffff006b47950 */ /* 0x000fea0003c3ffff */
.L_x_42:
        /* <DEDUP_REMOVED lines=13> */
.L_x_46:


//--------------------- .nv.shared.reserved.0     --------------------------
	.section	.nv.shared.reserved.0,"aw",@nobits
	.weak		__nv_reservedSMEM_offset_0_alias
	.size		__nv_reservedSMEM_offset_0_alias, 0, 64
	.other		__nv_reservedSMEM_offset_0_alias,@"STO_CUDA_RESERVED_SHARED STV_DEFAULT"
__nv_reservedSMEM_offset_0_alias:
	.zero		0
	.zero		64


//--------------------- .nv.constant0._Z14elementWise_bpiiPfS_S_S_S_S_S_S_S_b --------------------------
	.section	.nv.constant0._Z14elementWise_bpiiPfS_S_S_S_S_S_S_S_b,"a",@progbits
	.sectionflags	@""
	.align	4
.nv.constant0._Z14elementWise_bpiiPfS_S_S_S_S_S_S_S_b:
	.zero		977


//--------------------- .nv.constant0._Z14elementWise_fpiiPfS_S_S_S_S_S_S_S_b --------------------------
	.section	.nv.constant0._Z14elementWise_fpiiPfS_S_S_S_S_S_S_S_b,"a",@progbits
	.sectionflags	@""
	.align	4
.nv.constant0._Z14elementWise_fpiiPfS_S_S_S_S_S_S_S_b:
	.zero		977


//--------------------- .nv.constant0._Z10pw_sigmoidPfS_i --------------------------
	.section	.nv.constant0._Z10pw_sigmoidPfS_i,"a",@progbits
	.sectionflags	@""
	.align	4
.nv.constant0._Z10pw_sigmoidPfS_i:
	.zero		916


//--------------------- .nv.constant0._Z7pw_tanhPfS_i --------------------------
	.section	.nv.constant0._Z7pw_tanhPfS_i,"a",@progbits
	.sectionflags	@""
	.align	4
.nv.constant0._Z7pw_tanhPfS_i:
	.zero		916


//--------------------- .nv.constant0._Z9pw_vecMulPfS_S_i --------------------------
	.section	.nv.constant0._Z9pw_vecMulPfS_S_i,"a",@progbits
	.sectionflags	@""
	.align	4
.nv.constant0._Z9pw_vecMulPfS_S_i:
	.zero		924


//--------------------- .nv.constant0._Z9pw_vecAddPfS_S_i --------------------------
	.section	.nv.constant0._Z9pw_vecAddPfS_S_i,"a",@progbits
	.sectionflags	@""
	.align	4
.nv.constant0._Z9pw_vecAddPfS_S_i:
	.zero		924


//--------------------- .nv.constant0._Z11pw_peepsAddPfS_S_ii --------------------------
	.section	.nv.constant0._Z11pw_peepsAddPfS_S_ii,"a",@progbits
	.sectionflags	@""
	.align	4
.nv.constant0._Z11pw_peepsAddPfS_S_ii:
	.zero		928


//--------------------- .nv.constant0._Z10pw_biasAddPfS_ii --------------------------
	.section	.nv.constant0._Z10pw_biasAddPfS_ii,"a",@progbits
	.sectionflags	@""
	.align	4
.nv.constant0._Z10pw_biasAddPfS_ii:
	.zero		920


//--------------------- .nv.constant0._Z13pw_de_sigmoidPfS_i --------------------------
	.section	.nv.constant0._Z13pw_de_sigmoidPfS_i,"a",@progbits
	.sectionflags	@""
	.align	4
.nv.constant0._Z13pw_de_sigmoidPfS_i:
	.zero		916


//--------------------- .nv.constant0._Z10pw_de_tanhPfS_i --------------------------
	.section	.nv.constant0._Z10pw_de_tanhPfS_i,"a",@progbits
	.sectionflags	@""
	.align	4
.nv.constant0._Z10pw_de_tanhPfS_i:
	.zero		916


//--------------------- SYMBOLS --------------------------

	.type		.nv.reservedSmem.offset0,@object
	.size		.nv.reservedSmem.offset0,0x4
